//
// Generated by NVIDIA NVVM Compiler
//
// Compiler Build ID: CL-36424714
// Cuda compilation tools, release 13.0, V13.0.88
// Based on NVVM 20.0.0
//

.version 9.0
.target sm_100
.address_size 64

	// .globl	_Z16SparseMatVecCUDAPiS_PfS0_S0_ii
.extern .shared .align 16 .b8 result[];

.visible .entry _Z16SparseMatVecCUDAPiS_PfS0_S0_ii(
	.param .u64 .ptr .align 1 _Z16SparseMatVecCUDAPiS_PfS0_S0_ii_param_0,
	.param .u64 .ptr .align 1 _Z16SparseMatVecCUDAPiS_PfS0_S0_ii_param_1,
	.param .u64 .ptr .align 1 _Z16SparseMatVecCUDAPiS_PfS0_S0_ii_param_2,
	.param .u64 .ptr .align 1 _Z16SparseMatVecCUDAPiS_PfS0_S0_ii_param_3,
	.param .u64 .ptr .align 1 _Z16SparseMatVecCUDAPiS_PfS0_S0_ii_param_4,
	.param .u32 _Z16SparseMatVecCUDAPiS_PfS0_S0_ii_param_5,
	.param .u32 _Z16SparseMatVecCUDAPiS_PfS0_S0_ii_param_6
)
{
	.reg .pred 	%p<47>;
	.reg .b32 	%r<196>;
	.reg .b32 	%f<76>;
	.reg .b64 	%rd<110>;

	ld.param.u64 	%rd17, [_Z16SparseMatVecCUDAPiS_PfS0_S0_ii_param_0];
	ld.param.u64 	%rd18, [_Z16SparseMatVecCUDAPiS_PfS0_S0_ii_param_1];
	ld.param.u64 	%rd19, [_Z16SparseMatVecCUDAPiS_PfS0_S0_ii_param_2];
	ld.param.u64 	%rd20, [_Z16SparseMatVecCUDAPiS_PfS0_S0_ii_param_3];
	ld.param.u64 	%rd21, [_Z16SparseMatVecCUDAPiS_PfS0_S0_ii_param_4];
	ld.param.u32 	%r62, [_Z16SparseMatVecCUDAPiS_PfS0_S0_ii_param_5];
	ld.param.u32 	%r63, [_Z16SparseMatVecCUDAPiS_PfS0_S0_ii_param_6];
	cvta.to.global.u64 	%rd1, %rd20;
	cvta.to.global.u64 	%rd2, %rd18;
	cvta.to.global.u64 	%rd3, %rd19;
	cvta.to.global.u64 	%rd4, %rd17;
	cvta.to.global.u64 	%rd5, %rd21;
	setp.lt.s32 	%p1, %r62, 1;
	@%p1 bra 	$L__BB0_42;
	mov.u32 	%r1, %tid.x;
	add.s32 	%r2, %r62, -1;
	shr.u32 	%r65, %r2, 8;
	add.s32 	%r3, %r65, 1;
	setp.lt.u32 	%p2, %r62, 1793;
	mov.b32 	%r186, 0;
	@%p2 bra 	$L__BB0_21;
	add.s32 	%r182, %r1, 1280;
	add.s32 	%r181, %r1, 1536;
	add.s32 	%r180, %r1, 1792;
	and.b32  	%r67, %r3, 33554424;
	neg.s32 	%r179, %r67;
	mul.wide.u32 	%rd108, %r1, 4;
	mov.b32 	%r184, 1024;
	mov.u32 	%r183, %r1;
$L__BB0_3:
	.pragma "nounroll";
	setp.ge.s32 	%p3, %r183, %r62;
	add.s64 	%rd8, %rd2, %rd108;
	@%p3 bra 	$L__BB0_5;
	add.s64 	%rd22, %rd4, %rd108;
	ld.global.u32 	%r68, [%rd22];
	shl.b32 	%r69, %r68, 2;
	mov.u32 	%r70, result;
	add.s32 	%r71, %r70, %r69;
	add.s64 	%rd23, %rd3, %rd108;
	ld.global.f32 	%f1, [%rd23];
	ld.global.u32 	%r72, [%rd8];
	mul.wide.s32 	%rd24, %r72, 4;
	add.s64 	%rd25, %rd1, %rd24;
	ld.global.f32 	%f2, [%rd25];
	mul.f32 	%f3, %f1, %f2;
	atom.shared.add.f32 	%f4, [%r71], %f3;
$L__BB0_5:
	add.s32 	%r73, %r183, 256;
	setp.ge.s32 	%p4, %r73, %r62;
	@%p4 bra 	$L__BB0_7;
	add.s64 	%rd26, %rd4, %rd108;
	ld.global.u32 	%r74, [%rd26+1024];
	shl.b32 	%r75, %r74, 2;
	mov.u32 	%r76, result;
	add.s32 	%r77, %r76, %r75;
	add.s64 	%rd27, %rd3, %rd108;
	ld.global.f32 	%f5, [%rd27+1024];
	ld.global.u32 	%r78, [%rd8+1024];
	mul.wide.s32 	%rd28, %r78, 4;
	add.s64 	%rd29, %rd1, %rd28;
	ld.global.f32 	%f6, [%rd29];
	mul.f32 	%f7, %f5, %f6;
	atom.shared.add.f32 	%f8, [%r77], %f7;
$L__BB0_7:
	add.s32 	%r79, %r183, 512;
	setp.ge.s32 	%p5, %r79, %r62;
	@%p5 bra 	$L__BB0_9;
	add.s64 	%rd30, %rd4, %rd108;
	ld.global.u32 	%r80, [%rd30+2048];
	shl.b32 	%r81, %r80, 2;
	mov.u32 	%r82, result;
	add.s32 	%r83, %r82, %r81;
	add.s64 	%rd31, %rd3, %rd108;
	ld.global.f32 	%f9, [%rd31+2048];
	ld.global.u32 	%r84, [%rd8+2048];
	mul.wide.s32 	%rd32, %r84, 4;
	add.s64 	%rd33, %rd1, %rd32;
	ld.global.f32 	%f10, [%rd33];
	mul.f32 	%f11, %f9, %f10;
	atom.shared.add.f32 	%f12, [%r83], %f11;
$L__BB0_9:
	add.s32 	%r85, %r183, 768;
	setp.ge.s32 	%p6, %r85, %r62;
	@%p6 bra 	$L__BB0_11;
	add.s64 	%rd34, %rd4, %rd108;
	ld.global.u32 	%r86, [%rd34+3072];
	shl.b32 	%r87, %r86, 2;
	mov.u32 	%r88, result;
	add.s32 	%r89, %r88, %r87;
	add.s64 	%rd35, %rd3, %rd108;
	ld.global.f32 	%f13, [%rd35+3072];
	ld.global.u32 	%r90, [%rd8+3072];
	mul.wide.s32 	%rd36, %r90, 4;
	add.s64 	%rd37, %rd1, %rd36;
	ld.global.f32 	%f14, [%rd37];
	mul.f32 	%f15, %f13, %f14;
	atom.shared.add.f32 	%f16, [%r89], %f15;
$L__BB0_11:
	add.s32 	%r91, %r183, 1024;
	setp.ge.s32 	%p7, %r91, %r62;
	@%p7 bra 	$L__BB0_13;
	add.s64 	%rd38, %rd4, %rd108;
	ld.global.u32 	%r92, [%rd38+4096];
	shl.b32 	%r93, %r92, 2;
	mov.u32 	%r94, result;
	add.s32 	%r95, %r94, %r93;
	add.s64 	%rd39, %rd3, %rd108;
	ld.global.f32 	%f17, [%rd39+4096];
	ld.global.u32 	%r96, [%rd8+4096];
	mul.wide.s32 	%rd40, %r96, 4;
	add.s64 	%rd41, %rd1, %rd40;
	ld.global.f32 	%f18, [%rd41];
	mul.f32 	%f19, %f17, %f18;
	atom.shared.add.f32 	%f20, [%r95], %f19;
$L__BB0_13:
	add.s32 	%r97, %r183, 1280;
	setp.ge.s32 	%p8, %r97, %r62;
	@%p8 bra 	$L__BB0_15;
	mul.wide.s32 	%rd42, %r182, 4;
	add.s64 	%rd43, %rd4, %rd42;
	ld.global.u32 	%r98, [%rd43];
	shl.b32 	%r99, %r98, 2;
	mov.u32 	%r100, result;
	add.s32 	%r101, %r100, %r99;
	add.s64 	%rd44, %rd3, %rd42;
	ld.global.f32 	%f21, [%rd44];
	add.s64 	%rd45, %rd2, %rd42;
	ld.global.u32 	%r102, [%rd45];
	mul.wide.s32 	%rd46, %r102, 4;
	add.s64 	%rd47, %rd1, %rd46;
	ld.global.f32 	%f22, [%rd47];
	mul.f32 	%f23, %f21, %f22;
	atom.shared.add.f32 	%f24, [%r101], %f23;
$L__BB0_15:
	add.s32 	%r103, %r183, 1536;
	setp.ge.s32 	%p9, %r103, %r62;
	@%p9 bra 	$L__BB0_17;
	mul.wide.s32 	%rd48, %r181, 4;
	add.s64 	%rd49, %rd4, %rd48;
	ld.global.u32 	%r104, [%rd49];
	shl.b32 	%r105, %r104, 2;
	mov.u32 	%r106, result;
	add.s32 	%r107, %r106, %r105;
	add.s64 	%rd50, %rd3, %rd48;
	ld.global.f32 	%f25, [%rd50];
	add.s64 	%rd51, %rd2, %rd48;
	ld.global.u32 	%r108, [%rd51];
	mul.wide.s32 	%rd52, %r108, 4;
	add.s64 	%rd53, %rd1, %rd52;
	ld.global.f32 	%f26, [%rd53];
	mul.f32 	%f27, %f25, %f26;
	atom.shared.add.f32 	%f28, [%r107], %f27;
$L__BB0_17:
	add.s32 	%r109, %r183, 1792;
	setp.ge.s32 	%p10, %r109, %r62;
	@%p10 bra 	$L__BB0_19;
	mul.wide.s32 	%rd54, %r180, 4;
	add.s64 	%rd55, %rd4, %rd54;
	ld.global.u32 	%r110, [%rd55];
	shl.b32 	%r111, %r110, 2;
	mov.u32 	%r112, result;
	add.s32 	%r113, %r112, %r111;
	add.s64 	%rd56, %rd3, %rd54;
	ld.global.f32 	%f29, [%rd56];
	add.s64 	%rd57, %rd2, %rd54;
	ld.global.u32 	%r114, [%rd57];
	mul.wide.s32 	%rd58, %r114, 4;
	add.s64 	%rd59, %rd1, %rd58;
	ld.global.f32 	%f30, [%rd59];
	mul.f32 	%f31, %f29, %f30;
	atom.shared.add.f32 	%f32, [%r113], %f31;
$L__BB0_19:
	add.s32 	%r184, %r184, 2048;
	add.s32 	%r183, %r183, 2048;
	add.s32 	%r182, %r182, 2048;
	add.s32 	%r181, %r181, 2048;
	add.s32 	%r180, %r180, 2048;
	add.s32 	%r179, %r179, 8;
	add.s64 	%rd108, %rd108, 8192;
	setp.ne.s32 	%p11, %r179, 0;
	@%p11 bra 	$L__BB0_3;
	add.s32 	%r186, %r184, -1024;
$L__BB0_21:
	and.b32  	%r22, %r3, 7;
	setp.eq.s32 	%p12, %r22, 0;
	@%p12 bra 	$L__BB0_42;
	setp.lt.u32 	%p13, %r22, 4;
	@%p13 bra 	$L__BB0_32;
	add.s32 	%r23, %r186, %r1;
	setp.ge.s32 	%p14, %r23, %r62;
	@%p14 bra 	$L__BB0_25;
	mul.wide.s32 	%rd60, %r23, 4;
	add.s64 	%rd61, %rd4, %rd60;
	ld.global.u32 	%r115, [%rd61];
	shl.b32 	%r116, %r115, 2;
	mov.u32 	%r117, result;
	add.s32 	%r118, %r117, %r116;
	add.s64 	%rd62, %rd3, %rd60;
	ld.global.f32 	%f33, [%rd62];
	add.s64 	%rd63, %rd2, %rd60;
	ld.global.u32 	%r119, [%rd63];
	mul.wide.s32 	%rd64, %r119, 4;
	add.s64 	%rd65, %rd1, %rd64;
	ld.global.f32 	%f34, [%rd65];
	mul.f32 	%f35, %f33, %f34;
	atom.shared.add.f32 	%f36, [%r118], %f35;
$L__BB0_25:
	add.s32 	%r24, %r23, 256;
	setp.ge.s32 	%p15, %r24, %r62;
	@%p15 bra 	$L__BB0_27;
	mul.wide.s32 	%rd66, %r24, 4;
	add.s64 	%rd67, %rd4, %rd66;
	ld.global.u32 	%r120, [%rd67];
	shl.b32 	%r121, %r120, 2;
	mov.u32 	%r122, result;
	add.s32 	%r123, %r122, %r121;
	add.s64 	%rd68, %rd3, %rd66;
	ld.global.f32 	%f37, [%rd68];
	add.s64 	%rd69, %rd2, %rd66;
	ld.global.u32 	%r124, [%rd69];
	mul.wide.s32 	%rd70, %r124, 4;
	add.s64 	%rd71, %rd1, %rd70;
	ld.global.f32 	%f38, [%rd71];
	mul.f32 	%f39, %f37, %f38;
	atom.shared.add.f32 	%f40, [%r123], %f39;
$L__BB0_27:
	add.s32 	%r25, %r23, 512;
	setp.ge.s32 	%p16, %r25, %r62;
	@%p16 bra 	$L__BB0_29;
	mul.wide.s32 	%rd72, %r25, 4;
	add.s64 	%rd73, %rd4, %rd72;
	ld.global.u32 	%r125, [%rd73];
	shl.b32 	%r126, %r125, 2;
	mov.u32 	%r127, result;
	add.s32 	%r128, %r127, %r126;
	add.s64 	%rd74, %rd3, %rd72;
	ld.global.f32 	%f41, [%rd74];
	add.s64 	%rd75, %rd2, %rd72;
	ld.global.u32 	%r129, [%rd75];
	mul.wide.s32 	%rd76, %r129, 4;
	add.s64 	%rd77, %rd1, %rd76;
	ld.global.f32 	%f42, [%rd77];
	mul.f32 	%f43, %f41, %f42;
	atom.shared.add.f32 	%f44, [%r128], %f43;
$L__BB0_29:
	add.s32 	%r26, %r23, 768;
	setp.ge.s32 	%p17, %r26, %r62;
	@%p17 bra 	$L__BB0_31;
	mul.wide.s32 	%rd78, %r26, 4;
	add.s64 	%rd79, %rd4, %rd78;
	ld.global.u32 	%r130, [%rd79];
	shl.b32 	%r131, %r130, 2;
	mov.u32 	%r132, result;
	add.s32 	%r133, %r132, %r131;
	add.s64 	%rd80, %rd3, %rd78;
	ld.global.f32 	%f45, [%rd80];
	add.s64 	%rd81, %rd2, %rd78;
	ld.global.u32 	%r134, [%rd81];
	mul.wide.s32 	%rd82, %r134, 4;
	add.s64 	%rd83, %rd1, %rd82;
	ld.global.f32 	%f46, [%rd83];
	mul.f32 	%f47, %f45, %f46;
	atom.shared.add.f32 	%f48, [%r133], %f47;
$L__BB0_31:
	add.s32 	%r186, %r186, 1024;
$L__BB0_32:
	and.b32  	%r135, %r3, 3;
	setp.eq.s32 	%p18, %r135, 0;
	@%p18 bra 	$L__BB0_42;
	setp.eq.s32 	%p19, %r135, 1;
	@%p19 bra 	$L__BB0_39;
	add.s32 	%r29, %r186, %r1;
	setp.ge.s32 	%p20, %r29, %r62;
	@%p20 bra 	$L__BB0_36;
	mul.wide.s32 	%rd84, %r29, 4;
	add.s64 	%rd85, %rd4, %rd84;
	ld.global.u32 	%r136, [%rd85];
	shl.b32 	%r137, %r136, 2;
	mov.u32 	%r138, result;
	add.s32 	%r139, %r138, %r137;
	add.s64 	%rd86, %rd3, %rd84;
	ld.global.f32 	%f49, [%rd86];
	add.s64 	%rd87, %rd2, %rd84;
	ld.global.u32 	%r140, [%rd87];
	mul.wide.s32 	%rd88, %r140, 4;
	add.s64 	%rd89, %rd1, %rd88;
	ld.global.f32 	%f50, [%rd89];
	mul.f32 	%f51, %f49, %f50;
	atom.shared.add.f32 	%f52, [%r139], %f51;
$L__BB0_36:
	add.s32 	%r30, %r29, 256;
	setp.ge.s32 	%p21, %r30, %r62;
	@%p21 bra 	$L__BB0_38;
	mul.wide.s32 	%rd90, %r30, 4;
	add.s64 	%rd91, %rd4, %rd90;
	ld.global.u32 	%r141, [%rd91];
	shl.b32 	%r142, %r141, 2;
	mov.u32 	%r143, result;
	add.s32 	%r144, %r143, %r142;
	add.s64 	%rd92, %rd3, %rd90;
	ld.global.f32 	%f53, [%rd92];
	add.s64 	%rd93, %rd2, %rd90;
	ld.global.u32 	%r145, [%rd93];
	mul.wide.s32 	%rd94, %r145, 4;
	add.s64 	%rd95, %rd1, %rd94;
	ld.global.f32 	%f54, [%rd95];
	mul.f32 	%f55, %f53, %f54;
	atom.shared.add.f32 	%f56, [%r144], %f55;
$L__BB0_38:
	add.s32 	%r186, %r186, 512;
$L__BB0_39:
	and.b32  	%r146, %r2, 256;
	setp.ne.s32 	%p22, %r146, 0;
	@%p22 bra 	$L__BB0_42;
	add.s32 	%r33, %r186, %r1;
	setp.ge.s32 	%p23, %r33, %r62;
	@%p23 bra 	$L__BB0_42;
	mul.wide.s32 	%rd96, %r33, 4;
	add.s64 	%rd97, %rd4, %rd96;
	ld.global.u32 	%r147, [%rd97];
	shl.b32 	%r148, %r147, 2;
	mov.u32 	%r149, result;
	add.s32 	%r150, %r149, %r148;
	add.s64 	%rd98, %rd3, %rd96;
	ld.global.f32 	%f57, [%rd98];
	add.s64 	%rd99, %rd2, %rd96;
	ld.global.u32 	%r151, [%rd99];
	mul.wide.s32 	%rd100, %r151, 4;
	add.s64 	%rd101, %rd1, %rd100;
	ld.global.f32 	%f58, [%rd101];
	mul.f32 	%f59, %f57, %f58;
	atom.shared.add.f32 	%f60, [%r150], %f59;
$L__BB0_42:
	bar.sync 	0;
	setp.lt.s32 	%p24, %r63, 1;
	@%p24 bra 	$L__BB0_84;
	mov.u32 	%r34, %tid.x;
	add.s32 	%r35, %r63, -1;
	shr.u32 	%r153, %r35, 8;
	add.s32 	%r36, %r153, 1;
	and.b32  	%r37, %r36, 7;
	setp.lt.u32 	%p25, %r63, 1793;
	mov.b32 	%r194, 0;
	@%p25 bra 	$L__BB0_63;
	and.b32  	%r155, %r36, 33554424;
	neg.s32 	%r190, %r155;
	add.s64 	%rd10, %rd5, 2048;
	add.s32 	%r189, %r34, 1280;
	shl.b32 	%r156, %r34, 2;
	mov.u32 	%r157, result;
	add.s32 	%r158, %r156, %r157;
	add.s32 	%r188, %r158, 4096;
	mul.wide.u32 	%rd102, %r34, 4;
	add.s64 	%rd109, %rd10, %rd102;
	mov.b32 	%r192, 1024;
	mov.u32 	%r191, %r34;
$L__BB0_45:
	.pragma "nounroll";
	setp.ge.s32 	%p26, %r191, %r63;
	@%p26 bra 	$L__BB0_47;
	ld.shared.f32 	%f61, [%r188+-4096];
	st.global.f32 	[%rd109+-2048], %f61;
$L__BB0_47:
	add.s32 	%r159, %r191, 256;
	setp.ge.s32 	%p27, %r159, %r63;
	@%p27 bra 	$L__BB0_49;
	ld.shared.f32 	%f62, [%r188+-3072];
	st.global.f32 	[%rd109+-1024], %f62;
$L__BB0_49:
	add.s32 	%r160, %r191, 512;
	setp.ge.s32 	%p28, %r160, %r63;
	@%p28 bra 	$L__BB0_51;
	ld.shared.f32 	%f63, [%r188+-2048];
	st.global.f32 	[%rd109], %f63;
$L__BB0_51:
	add.s32 	%r161, %r191, 768;
	setp.ge.s32 	%p29, %r161, %r63;
	@%p29 bra 	$L__BB0_53;
	ld.shared.f32 	%f64, [%r188+-1024];
	st.global.f32 	[%rd109+1024], %f64;
$L__BB0_53:
	add.s32 	%r162, %r191, 1024;
	setp.ge.s32 	%p30, %r162, %r63;
	@%p30 bra 	$L__BB0_55;
	ld.shared.f32 	%f65, [%r188];
	st.global.f32 	[%rd109+2048], %f65;
$L__BB0_55:
	mul.wide.s32 	%rd103, %r189, 4;
	add.s64 	%rd13, %rd10, %rd103;
	add.s32 	%r163, %r191, 1280;
	setp.ge.s32 	%p31, %r163, %r63;
	@%p31 bra 	$L__BB0_57;
	ld.shared.f32 	%f66, [%r188+1024];
	st.global.f32 	[%rd13+-2048], %f66;
$L__BB0_57:
	add.s32 	%r164, %r191, 1536;
	setp.ge.s32 	%p32, %r164, %r63;
	@%p32 bra 	$L__BB0_59;
	ld.shared.f32 	%f67, [%r188+2048];
	st.global.f32 	[%rd13+-1024], %f67;
$L__BB0_59:
	add.s32 	%r165, %r191, 1792;
	setp.ge.s32 	%p33, %r165, %r63;
	@%p33 bra 	$L__BB0_61;
	ld.shared.f32 	%f68, [%r188+3072];
	st.global.f32 	[%rd13], %f68;
$L__BB0_61:
	add.s32 	%r192, %r192, 2048;
	add.s32 	%r191, %r191, 2048;
	add.s32 	%r190, %r190, 8;
	add.s32 	%r189, %r189, 2048;
	add.s32 	%r188, %r188, 8192;
	add.s64 	%rd109, %rd109, 8192;
	setp.ne.s32 	%p34, %r190, 0;
	@%p34 bra 	$L__BB0_45;
	add.s32 	%r194, %r192, -1024;
$L__BB0_63:
	setp.eq.s32 	%p35, %r37, 0;
	@%p35 bra 	$L__BB0_84;
	setp.lt.u32 	%p36, %r37, 4;
	@%p36 bra 	$L__BB0_74;
	add.s32 	%r53, %r194, %r34;
	setp.ge.s32 	%p37, %r53, %r63;
	shl.b32 	%r166, %r53, 2;
	mov.u32 	%r167, result;
	add.s32 	%r54, %r167, %r166;
	mul.wide.s32 	%rd104, %r53, 4;
	add.s64 	%rd15, %rd5, %rd104;
	@%p37 bra 	$L__BB0_67;
	ld.shared.f32 	%f69, [%r54];
	st.global.f32 	[%rd15], %f69;
$L__BB0_67:
	add.s32 	%r168, %r53, 256;
	setp.ge.s32 	%p38, %r168, %r63;
	@%p38 bra 	$L__BB0_69;
	ld.shared.f32 	%f70, [%r54+1024];
	st.global.f32 	[%rd15+1024], %f70;
$L__BB0_69:
	add.s32 	%r169, %r53, 512;
	setp.ge.s32 	%p39, %r169, %r63;
	@%p39 bra 	$L__BB0_71;
	ld.shared.f32 	%f71, [%r54+2048];
	st.global.f32 	[%rd15+2048], %f71;
$L__BB0_71:
	add.s32 	%r170, %r53, 768;
	setp.ge.s32 	%p40, %r170, %r63;
	@%p40 bra 	$L__BB0_73;
	ld.shared.f32 	%f72, [%r54+3072];
	st.global.f32 	[%rd15+3072], %f72;
$L__BB0_73:
	add.s32 	%r194, %r194, 1024;
$L__BB0_74:
	and.b32  	%r171, %r36, 3;
	setp.eq.s32 	%p41, %r171, 0;
	@%p41 bra 	$L__BB0_84;
	setp.eq.s32 	%p42, %r171, 1;
	@%p42 bra 	$L__BB0_81;
	add.s32 	%r57, %r194, %r34;
	setp.ge.s32 	%p43, %r57, %r63;
	shl.b32 	%r172, %r57, 2;
	mov.u32 	%r173, result;
	add.s32 	%r58, %r173, %r172;
	mul.wide.s32 	%rd105, %r57, 4;
	add.s64 	%rd16, %rd5, %rd105;
	@%p43 bra 	$L__BB0_78;
	ld.shared.f32 	%f73, [%r58];
	st.global.f32 	[%rd16], %f73;
$L__BB0_78:
	add.s32 	%r174, %r57, 256;
	setp.ge.s32 	%p44, %r174, %r63;
	@%p44 bra 	$L__BB0_80;
	ld.shared.f32 	%f74, [%r58+1024];
	st.global.f32 	[%rd16+1024], %f74;
$L__BB0_80:
	add.s32 	%r194, %r194, 512;
$L__BB0_81:
	and.b32  	%r175, %r35, 256;
	setp.ne.s32 	%p45, %r175, 0;
	@%p45 bra 	$L__BB0_84;
	add.s32 	%r61, %r194, %r34;
	setp.ge.s32 	%p46, %r61, %r63;
	@%p46 bra 	$L__BB0_84;
	shl.b32 	%r176, %r61, 2;
	mov.u32 	%r177, result;
	add.s32 	%r178, %r177, %r176;
	ld.shared.f32 	%f75, [%r178];
	mul.wide.s32 	%rd106, %r61, 4;
	add.s64 	%rd107, %rd5, %rd106;
	st.global.f32 	[%rd107], %f75;
$L__BB0_84:
	ret;

}


// ===== COMPILED SASS (sm_100) =====

	.target	sm_100

	.elftype	@"ET_EXEC"


//--------------------- .note.nv.tkinfo           --------------------------
	.section	.note.nv.tkinfo,"",@"SHT_NOTE"
	.sectionflags	@"SHF_NOTE_NV_TKINFO"
	.tkinfo
        /*0018*/ 	.word	0x00000002
        /*0030*/ 	.string	""
        /*0030*/ 	.string	"ptxas"
        /*0030*/ 	.string	"Cuda compilation tools, release 13.0, V13.0.88"
        /*0030*/ 	.string	"Build cuda_13.0.r13.0/compiler.36424714_0"
        /*0030*/ 	.string	"-arch sm_100 -m 64 "



//--------------------- .note.nv.cuinfo           --------------------------
	.section	.note.nv.cuinfo,"",@"SHT_NOTE"
	.sectionflags	@"SHF_NOTE_NV_CUINFO"
        /*0018*/ 	.short	0x0002
        /*001a*/ 	.short	0x0064
        /*001c*/ 	.short	0x0082
	.zero		2


//--------------------- .nv.info                  --------------------------
	.section	.nv.info,"",@"SHT_CUDA_INFO"
	.align	4


	//----- nvinfo : EIATTR_REGCOUNT
	.align		4
        /*0000*/ 	.byte	0x04, 0x2f
        /*0002*/ 	.short	(.L_1 - .L_0)
	.align		4
.L_0:
        /*0004*/ 	.word	index@(_Z16SparseMatVecCUDAPiS_PfS0_S0_ii)
        /*0008*/ 	.word	0x00000020


	//----- nvinfo : EIATTR_FRAME_SIZE
	.align		4
.L_1:
        /*000c*/ 	.byte	0x04, 0x11
        /*000e*/ 	.short	(.L_3 - .L_2)
	.align		4
.L_2:
        /*0010*/ 	.word	index@(_Z16SparseMatVecCUDAPiS_PfS0_S0_ii)
        /*0014*/ 	.word	0x00000000


	//----- nvinfo : EIATTR_MIN_STACK_SIZE
	.align		4
.L_3:
        /*0018*/ 	.byte	0x04, 0x12
        /*001a*/ 	.short	(.L_5 - .L_4)
	.align		4
.L_4:
        /*001c*/ 	.word	index@(_Z16SparseMatVecCUDAPiS_PfS0_S0_ii)
        /*0020*/ 	.word	0x00000000
.L_5:


//--------------------- .nv.compat                --------------------------
	.section	.nv.compat,"",@"SHT_CUDA_COMPAT_INFO"
	.align	4
        /*0000*/ 	.byte	0x02, 0x09, 0x00, 0x00, 0x02, 0x02, 0x01, 0x00, 0x02, 0x05, 0x05, 0x00, 0x03, 0x07, 0x01, 0x01
        /*0010*/ 	.byte	0x02, 0x03, 0x00, 0x00, 0x02, 0x06, 0x01, 0x00, 0x04, 0x0b, 0x08, 0x00, 0x09, 0x00, 0x00, 0x00
        /*0020*/ 	.byte	0x00, 0x00, 0x00, 0x00


//--------------------- .nv.info._Z16SparseMatVecCUDAPiS_PfS0_S0_ii --------------------------
	.section	.nv.info._Z16SparseMatVecCUDAPiS_PfS0_S0_ii,"",@"SHT_CUDA_INFO"
	.sectionflags	@""
	.align	4


	//----- nvinfo : EIATTR_CUDA_API_VERSION
	.align		4
        /*0000*/ 	.byte	0x04, 0x37
        /*0002*/ 	.short	(.L_7 - .L_6)
.L_6:
        /*0004*/ 	.word	0x00000082


	//----- nvinfo : EIATTR_KPARAM_INFO
	.align		4
.L_7:
        /*0008*/ 	.byte	0x04, 0x17
        /*000a*/ 	.short	(.L_9 - .L_8)
.L_8:
        /*000c*/ 	.word	0x00000000
        /*0010*/ 	.short	0x0006
        /*0012*/ 	.short	0x002c
        /*0014*/ 	.byte	0x00, 0xf0, 0x11, 0x00


	//----- nvinfo : EIATTR_KPARAM_INFO
	.align		4
.L_9:
        /*0018*/ 	.byte	0x04, 0x17
        /*001a*/ 	.short	(.L_11 - .L_10)
.L_10:
        /*001c*/ 	.word	0x00000000
        /*0020*/ 	.short	0x0005
        /*0022*/ 	.short	0x0028
        /*0024*/ 	.byte	0x00, 0xf0, 0x11, 0x00


	//----- nvinfo : EIATTR_KPARAM_INFO
	.align		4
.L_11:
        /*0028*/ 	.byte	0x04, 0x17
        /*002a*/ 	.short	(.L_13 - .L_12)
.L_12:
        /*002c*/ 	.word	0x00000000
        /*0030*/ 	.short	0x0004
        /*0032*/ 	.short	0x0020
        /*0034*/ 	.byte	0x00, 0xf5, 0x21, 0x00


	//----- nvinfo : EIATTR_KPARAM_INFO
	.align		4
.L_13:
        /*0038*/ 	.byte	0x04, 0x17
        /*003a*/ 	.short	(.L_15 - .L_14)
.L_14:
        /*003c*/ 	.word	0x00000000
        /*0040*/ 	.short	0x0003
        /*0042*/ 	.short	0x0018
        /*0044*/ 	.byte	0x00, 0xf5, 0x21, 0x00


	//----- nvinfo : EIATTR_KPARAM_INFO
	.align		4
.L_15:
        /*0048*/ 	.byte	0x04, 0x17
        /*004a*/ 	.short	(.L_17 - .L_16)
.L_16:
        /*004c*/ 	.word	0x00000000
        /*0050*/ 	.short	0x0002
        /*0052*/ 	.short	0x0010
        /*0054*/ 	.byte	0x00, 0xf5, 0x21, 0x00


	//----- nvinfo : EIATTR_KPARAM_INFO
	.align		4
.L_17:
        /*0058*/ 	.byte	0x04, 0x17
        /*005a*/ 	.short	(.L_19 - .L_18)
.L_18:
        /*005c*/ 	.word	0x00000000
        /*0060*/ 	.short	0x0001
        /*0062*/ 	.short	0x0008
        /*0064*/ 	.byte	0x00, 0xf5, 0x21, 0x00


	//----- nvinfo : EIATTR_KPARAM_INFO
	.align		4
.L_19:
        /*0068*/ 	.byte	0x04, 0x17
        /*006a*/ 	.short	(.L_21 - .L_20)
.L_20:
        /*006c*/ 	.word	0x00000000
        /*0070*/ 	.short	0x0000
        /*0072*/ 	.short	0x0000
        /*0074*/ 	.byte	0x00, 0xf5, 0x21, 0x00


	//----- nvinfo : EIATTR_SPARSE_MMA_MASK
	.align		4
.L_21:
        /*0078*/ 	.byte	0x03, 0x50
        /*007a*/ 	.short	0x0000


	//----- nvinfo : EIATTR_MAXREG_COUNT
	.align		4
        /*007c*/ 	.byte	0x03, 0x1b
        /*007e*/ 	.short	0x00ff


	//----- nvinfo : EIATTR_NUM_BARRIERS
	.align		4
        /*0080*/ 	.byte	0x02, 0x4c
        /*0082*/ 	.byte	0x01
	.zero		1


	//----- nvinfo : EIATTR_MERCURY_ISA_VERSION
	.align		4
        /*0084*/ 	.byte	0x03, 0x5f
        /*0086*/ 	.short	0x0101


	//----- nvinfo : EIATTR_VRC_CTA_INIT_COUNT
	.align		4
        /*0088*/ 	.byte	0x02, 0x4a
	.zero		1
	.zero		1


	//----- nvinfo : EIATTR_EXIT_INSTR_OFFSETS
	.align		4
        /*008c*/ 	.byte	0x04, 0x1c
        /*008e*/ 	.short	(.L_23 - .L_22)


	//   ....[0]....
.L_22:
        /*0090*/ 	.word	0x00001b70


	//   ....[1]....
        /*0094*/ 	.word	0x00001ff0


	//   ....[2]....
        /*0098*/ 	.word	0x000021a0


	//   ....[3]....
        /*009c*/ 	.word	0x000022d0


	//   ....[4]....
        /*00a0*/ 	.word	0x00002300


	//   ....[5]....
        /*00a4*/ 	.word	0x00002390


	//----- nvinfo : EIATTR_CRS_STACK_SIZE
	.align		4
.L_23:
        /*00a8*/ 	.byte	0x04, 0x1e
        /*00aa*/ 	.short	(.L_25 - .L_24)
.L_24:
        /*00ac*/ 	.word	0x00000000


	//----- nvinfo : EIATTR_CBANK_PARAM_SIZE
	.align		4
.L_25:
        /*00b0*/ 	.byte	0x03, 0x19
        /*00b2*/ 	.short	0x0030


	//----- nvinfo : EIATTR_PARAM_CBANK
	.align		4
        /*00b4*/ 	.byte	0x04, 0x0a
        /*00b6*/ 	.short	(.L_27 - .L_26)
	.align		4
.L_26:
        /*00b8*/ 	.word	index@(.nv.constant0._Z16SparseMatVecCUDAPiS_PfS0_S0_ii)
        /*00bc*/ 	.short	0x0380
        /*00be*/ 	.short	0x0030


	//----- nvinfo : EIATTR_SW_WAR
	.align		4
.L_27:
        /*00c0*/ 	.byte	0x04, 0x36
        /*00c2*/ 	.short	(.L_29 - .L_28)
.L_28:
        /*00c4*/ 	.word	0x00000008
.L_29:


//--------------------- .nv.callgraph             --------------------------
	.section	.nv.callgraph,"",@"SHT_CUDA_CALLGRAPH"
	.align	4
	.sectionentsize	8
	.align		4
        /*0000*/ 	.word	0x00000000
	.align		4
        /*0004*/ 	.word	0xffffffff
	.align		4
        /*0008*/ 	.word	0x00000000
	.align		4
        /*000c*/ 	.word	0xfffffffe
	.align		4
        /*0010*/ 	.word	0x00000000
	.align		4
        /*0014*/ 	.word	0xfffffffd
	.align		4
        /*0018*/ 	.word	0x00000000
	.align		4
        /*001c*/ 	.word	0xfffffffc


//--------------------- .text._Z16SparseMatVecCUDAPiS_PfS0_S0_ii --------------------------
	.section	.text._Z16SparseMatVecCUDAPiS_PfS0_S0_ii,"ax",@progbits
	.align	128
        .global         _Z16SparseMatVecCUDAPiS_PfS0_S0_ii
        .type           _Z16SparseMatVecCUDAPiS_PfS0_S0_ii,@function
        .size           _Z16SparseMatVecCUDAPiS_PfS0_S0_ii,(.L_x_52 - _Z16SparseMatVecCUDAPiS_PfS0_S0_ii)
        .other          _Z16SparseMatVecCUDAPiS_PfS0_S0_ii,@"STO_CUDA_ENTRY STV_DEFAULT"
_Z16SparseMatVecCUDAPiS_PfS0_S0_ii:
.text._Z16SparseMatVecCUDAPiS_PfS0_S0_ii:
[----:B------:R-:W-:Y:S01]  /*0000*/  LDC R1, c[0x0][0x37c] ;  /* 0x0000df00ff017b82 */ /* 0x000fe20000000800 */
[----:B------:R-:W0:Y:S01]  /*0010*/  LDCU UR12, c[0x0][0x3a8] ;  /* 0x00007500ff0c77ac */ /* 0x000e220008000800 */
[----:B------:R-:W1:Y:S01]  /*0020*/  LDCU.64 UR8, c[0x0][0x358] ;  /* 0x00006b00ff0877ac */ /* 0x000e620008000a00 */
[----:B0-----:R-:W-:-:S09]  /*0030*/  UISETP.GE.AND UP0, UPT, UR12, 0x1, UPT ;  /* 0x000000010c00788c */ /* 0x001fd2000bf06270 */
[----:B-1----:R-:W-:Y:S05]  /*0040*/  BRA.U !UP0, `(.L_x_0) ;  /* 0x0000001908b87547 */ /* 0x002fea000b800000 */
[----:B------:R-:W0:Y:S01]  /*0050*/  S2R R0, SR_TID.X ;  /* 0x0000000000007919 */ /* 0x000e220000002100 */
[----:B------:R-:W-:Y:S02]  /*0060*/  UISETP.GE.U32.AND UP0, UPT, UR12, 0x701, UPT ;  /* 0x000007010c00788c */ /* 0x000fe4000bf06070 */
[----:B------:R-:W-:Y:S01]  /*0070*/  UIADD3 UR10, UPT, UPT, UR12, -0x1, URZ ;  /* 0xffffffff0c0a7890 */ /* 0x000fe2000fffe0ff */
[----:B------:R-:W-:-:S03]  /*0080*/  UMOV UR4, URZ ;  /* 0x000000ff00047c82 */ /* 0x000fc60008000000 */
[----:B------:R-:W-:-:S03]  /*0090*/  ULEA.HI UR11, UR10, 0x1, URZ, 0x18 ;  /* 0x000000010a0b7891 */ /* 0x000fc6000f8fc0ff */
[----:B------:R-:W-:Y:S09]  /*00a0*/  BRA.U !UP0, `(.L_x_1) ;  /* 0x0000000d08987547 */ /* 0x000ff2000b800000 */
[----:B------:R-:W-:Y:S01]  /*00b0*/  ULOP3.LUT UR4, UR11, 0x1fffff8, URZ, 0xc0, !UPT ;  /* 0x01fffff80b047892 */ /* 0x000fe2000f8ec0ff */
[C---:B0-----:R-:W-:Y:S01]  /*00c0*/  IMAD.WIDE.U32 R4, R0.reuse, 0x4, RZ ;  /* 0x0000000400047825 */ /* 0x041fe200078e00ff */
[C---:B------:R-:W-:Y:S01]  /*00d0*/  IADD3 R8, PT, PT, R0.reuse, 0x700, RZ ;  /* 0x0000070000087810 */ /* 0x040fe20007ffe0ff */
[----:B------:R-:W-:Y:S01]  /*00e0*/  UMOV UR5, 0x400 ;  /* 0x0000040000057882 */ /* 0x000fe20000000000 */
[----:B------:R-:W-:Y:S01]  /*00f0*/  UIADD3 UR4, UPT, UPT, -UR4, URZ, URZ ;  /* 0x000000ff04047290 */ /* 0x000fe2000fffe1ff */
[C---:B------:R-:W-:Y:S02]  /*0100*/  VIADD R6, R0.reuse, 0x500 ;  /* 0x0000050000067836 */ /* 0x040fe40000000000 */
[----:B------:R-:W-:Y:S02]  /*0110*/  VIADD R7, R0, 0x600 ;  /* 0x0000060000077836 */ /* 0x000fe40000000000 */
[----:B------:R-:W-:-:S07]  /*0120*/  IMAD.MOV.U32 R9, RZ, RZ, R0 ;  /* 0x000000ffff097224 */ /* 0x000fce00078e0000 */
.L_x_26:
[----:B------:R-:W0:Y:S01]  /*0130*/  LDCU UR12, c[0x0][0x3a8] ;  /* 0x00007500ff0c77ac */ /* 0x000e220008000800 */
[C---:B------:R-:W-:Y:S01]  /*0140*/  VIADD R3, R9.reuse, 0x200 ;  /* 0x0000020009037836 */ /* 0x040fe20000000000 */
[C---:B------:R-:W-:Y:S01]  /*0150*/  IADD3 R2, PT, PT, R9.reuse, 0x100, RZ ;  /* 0x0000010009027810 */ /* 0x040fe20007ffe0ff */
[C---:B------:R-:W-:Y:S01]  /*0160*/  VIADD R11, R9.reuse, 0x600 ;  /* 0x00000600090b7836 */ /* 0x040fe20000000000 */
[----:B------:R-:W1:Y:S01]  /*0170*/  LDCU.64 UR6, c[0x0][0x388] ;  /* 0x00007100ff0677ac */ /* 0x000e620008000a00 */
[C---:B------:R-:W-:Y:S01]  /*0180*/  IADD3 R10, PT, PT, R9.reuse, 0x300, RZ ;  /* 0x00000300090a7810 */ /* 0x040fe20007ffe0ff */
[----:B------:R-:W-:Y:S01]  /*0190*/  BSSY.RECONVERGENT B0, `(.L_x_2) ;  /* 0x0000023000007945 */ /* 0x000fe20003800200 */
[C---:B------:R-:W-:Y:S02]  /*01a0*/  IADD3 R18, PT, PT, R9.reuse, 0x700, RZ ;  /* 0x0000070009127810 */ /* 0x040fe40007ffe0ff */
[----:B0-----:R-:W-:Y:S02]  /*01b0*/  ISETP.GE.AND P6, PT, R9, UR12, PT ;  /* 0x0000000c09007c0c */ /* 0x001fe4000bfc6270 */
[----:B------:R-:W-:Y:S01]  /*01c0*/  ISETP.GE.AND P2, PT, R3, UR12, PT ;  /* 0x0000000c03007c0c */ /* 0x000fe2000bf46270 */
[----:B------:R-:W-:Y:S01]  /*01d0*/  VIADD R3, R9, 0x400 ;  /* 0x0000040009037836 */ /* 0x000fe20000000000 */
[----:B------:R-:W-:-:S02]  /*01e0*/  ISETP.GE.AND P1, PT, R2, UR12, PT ;  /* 0x0000000c02007c0c */ /* 0x000fc4000bf26270 */
[----:B-1----:R-:W-:Y:S02]  /*01f0*/  IADD3 R2, P0, PT, R4, UR6, RZ ;  /* 0x0000000604027c10 */ /* 0x002fe4000ff1e0ff */
[----:B------:R-:W-:Y:S02]  /*0200*/  ISETP.GE.AND P3, PT, R10, UR12, PT ;  /* 0x0000000c0a007c0c */ /* 0x000fe4000bf66270 */
[----:B------:R-:W-:Y:S02]  /*0210*/  IADD3 R10, PT, PT, R9, 0x500, RZ ;  /* 0x00000500090a7810 */ /* 0x000fe40007ffe0ff */
[----:B------:R-:W-:Y:S02]  /*0220*/  ISETP.GE.AND P4, PT, R3, UR12, PT ;  /* 0x0000000c03007c0c */ /* 0x000fe4000bf86270 */
[----:B------:R-:W-:Y:S02]  /*0230*/  IADD3.X R3, PT, PT, R5, UR7, RZ, P0, !PT ;  /* 0x0000000705037c10 */ /* 0x000fe400087fe4ff */
[----:B------:R-:W-:-:S02]  /*0240*/  ISETP.GE.AND P5, PT, R10, UR12, PT ;  /* 0x0000000c0a007c0c */ /* 0x000fc4000bfa6270 */
[----:B------:R-:W-:Y:S01]  /*0250*/  ISETP.GE.AND P0, PT, R11, UR12, PT ;  /* 0x0000000c0b007c0c */ /* 0x000fe2000bf06270 */
[----:B------:R-:W-:-:S12]  /*0260*/  @P6 BRA `(.L_x_3) ;  /* 0x0000000000546947 */ /* 0x000fd80003800000 */
[----:B------:R-:W2:Y:S01]  /*0270*/  LDG.E R11, desc[UR8][R2.64] ;  /* 0x00000008020b7981 */ /* 0x000ea2000c1e1900 */
[----:B------:R-:W0:Y:S01]  /*0280*/  LDCU.64 UR14, c[0x0][0x390] ;  /* 0x00007200ff0e77ac */ /* 0x000e220008000a00 */
[----:B------:R-:W2:Y:S01]  /*0290*/  LDC.64 R14, c[0x0][0x398] ;  /* 0x0000e600ff0e7b82 */ /* 0x000ea20000000a00 */
[----:B------:R-:W1:Y:S01]  /*02a0*/  LDCU.64 UR6, c[0x0][0x380] ;  /* 0x00007000ff0677ac */ /* 0x000e620008000a00 */
[----:B0-----:R-:W-:-:S04]  /*02b0*/  IADD3 R12, P6, PT, R4, UR14, RZ ;  /* 0x0000000e040c7c10 */ /* 0x001fc8000ffde0ff */
[----:B------:R-:W-:Y:S02]  /*02c0*/  IADD3.X R13, PT, PT, R5, UR15, RZ, P6, !PT ;  /* 0x0000000f050d7c10 */ /* 0x000fe4000b7fe4ff */
[----:B-1----:R-:W-:-:S03]  /*02d0*/  IADD3 R10, P6, PT, R4, UR6, RZ ;  /* 0x00000006040a7c10 */ /* 0x002fc6000ffde0ff */
[----:B------:R-:W3:Y:S01]  /*02e0*/  LDG.E R12, desc[UR8][R12.64] ;  /* 0x000000080c0c7981 */ /* 0x000ee2000c1e1900 */
[----:B--2---:R-:W-:Y:S01]  /*02f0*/  IMAD.WIDE R14, R11, 0x4, R14 ;  /* 0x000000040b0e7825 */ /* 0x004fe200078e020e */
[----:B------:R-:W-:-:S05]  /*0300*/  IADD3.X R11, PT, PT, R5, UR7, RZ, P6, !PT ;  /* 0x00000007050b7c10 */ /* 0x000fca000b7fe4ff */
[----:B------:R-:W3:Y:S04]  /*0310*/  LDG.E R15, desc[UR8][R14.64] ;  /* 0x000000080e0f7981 */ /* 0x000ee8000c1e1900 */
[----:B------:R-:W2:Y:S01]  /*0320*/  LDG.E R10, desc[UR8][R10.64] ;  /* 0x000000080a0a7981 */ /* 0x000ea2000c1e1900 */
[----:B------:R-:W0:Y:S01]  /*0330*/  S2UR UR7, SR_CgaCtaId ;  /* 0x00000000000779c3 */ /* 0x000e220000008800 */
[----:B------:R-:W-:Y:S02]  /*0340*/  UMOV UR6, 0x400 ;  /* 0x0000040000067882 */ /* 0x000fe40000000000 */
[----:B0-----:R-:W-:Y:S01]  /*0350*/  ULEA UR6, UR7, UR6, 0x18 ;  /* 0x0000000607067291 */ /* 0x001fe2000f8ec0ff */
[----:B---3--:R-:W-:-:S05]  /*0360*/  FMUL R17, R12, R15 ;  /* 0x0000000f0c117220 */ /* 0x008fca0000400000 */
[----:B--2---:R-:W-:-:S07]  /*0370*/  LEA R16, R10, UR6, 0x2 ;  /* 0x000000060a107c11 */ /* 0x004fce000f8e10ff */
.L_x_4:
[----:B------:R-:W0:Y:S02]  /*0380*/  LDS R10, [R16] ;  /* 0x00000000100a7984 */ /* 0x000e240000000800 */
[----:B0-----:R-:W-:-:S05]  /*0390*/  FADD R11, R17, R10 ;  /* 0x0000000a110b7221 */ /* 0x001fca0000000000 */
[----:B------:R-:W0:Y:S02]  /*03a0*/  ATOMS.CAST.SPIN P6, [R16], R10, R11 ;  /* 0x0000000a1000758d */ /* 0x000e2400018c000b */
[----:B0-----:R-:W-:Y:S05]  /*03b0*/  @!P6 BRA `(.L_x_4) ;  /* 0xfffffffc00f0e947 */ /* 0x001fea000383ffff */
.L_x_3:
[----:B------:R-:W-:Y:S05]  /*03c0*/  BSYNC.RECONVERGENT B0 ;  /* 0x0000000000007941 */ /* 0x000fea0003800200 */
.L_x_2:
[----:B------:R-:W-:Y:S01]  /*03d0*/  BSSY.RECONVERGENT B0, `(.L_x_5) ;  /* 0x0000018000007945 */ /* 0x000fe20003800200 */
[----:B------:R-:W-:-:S03]  /*03e0*/  ISETP.GE.AND P6, PT, R18, UR12, PT ;  /* 0x0000000c12007c0c */ /* 0x000fc6000bfc6270 */
[----:B------:R-:W-:Y:S10]  /*03f0*/  @P1 BRA `(.L_x_6) ;  /* 0x0000000000541947 */ /* 0x000ff40003800000 */
        /* <DEDUP_REMOVED lines=17> */
.L_x_7:
[----:B------:R-:W0:Y:S02]  /*0510*/  LDS R10, [R16] ;  /* 0x00000000100a7984 */ /* 0x000e240000000800 */
[----:B0-----:R-:W-:-:S05]  /*0520*/  FADD R11, R17, R10 ;  /* 0x0000000a110b7221 */ /* 0x001fca0000000000 */
[----:B------:R-:W0:Y:S02]  /*0530*/  ATOMS.CAST.SPIN P1, [R16], R10, R11 ;  /* 0x0000000a1000758d */ /* 0x000e24000182000b */
[----:B0-----:R-:W-:Y:S05]  /*0540*/  @!P1 BRA `(.L_x_7) ;  /* 0xfffffffc00f09947 */ /* 0x001fea000383ffff */
.L_x_6:
[----:B------:R-:W-:Y:S05]  /*0550*/  BSYNC.RECONVERGENT B0 ;  /* 0x0000000000007941 */ /* 0x000fea0003800200 */
.L_x_5:
[----:B------:R-:W-:Y:S04]  /*0560*/  BSSY.RECONVERGENT B0, `(.L_x_8) ;  /* 0x0000017000007945 */ /* 0x000fe80003800200 */
[----:B------:R-:W-:Y:S05]  /*0570*/  @P2 BRA `(.L_x_9) ;  /* 0x0000000000542947 */ /* 0x000fea0003800000 */
[----:B------:R-:W2:Y:S01]  /*0580*/  LDG.E R11, desc[UR8][R2.64+0x800] ;  /* 0x00080008020b7981 */ /* 0x000ea2000c1e1900 */
[----:B------:R-:W2:Y:S01]  /*0590*/  LDC.64 R12, c[0x0][0x398] ;  /* 0x0000e600ff0c7b82 */ /* 0x000ea20000000a00 */
[----:B------:R-:W0:Y:S01]  /*05a0*/  LDCU.64 UR14, c[0x0][0x390] ;  /* 0x00007200ff0e77ac */ /* 0x000e220008000a00 */
[----:B------:R-:W1:Y:S01]  /*05b0*/  LDCU.64 UR6, c[0x0][0x380] ;  /* 0x00007000ff0677ac */ /* 0x000e620008000a00 */
[C---:B0-----:R-:W-:Y:S02]  /*05c0*/  IADD3 R14, P2, PT, R4.reuse, UR14, RZ ;  /* 0x0000000e040e7c10 */ /* 0x041fe4000ff5e0ff */
[----:B-1----:R-:W-:Y:S02]  /*05d0*/  IADD3 R10, P1, PT, R4, UR6, RZ ;  /* 0x00000006040a7c10 */ /* 0x002fe4000ff3e0ff */
[----:B------:R-:W-:-:S05]  /*05e0*/  IADD3.X R15, PT, PT, R5, UR15, RZ, P2, !PT ;  /* 0x0000000f050f7c10 */ /* 0x000fca00097fe4ff */
        /* <DEDUP_REMOVED lines=10> */
.L_x_10:
[----:B------:R-:W0:Y:S02]  /*0690*/  LDS R10, [R16] ;  /* 0x00000000100a7984 */ /* 0x000e240000000800 */
[----:B0-----:R-:W-:-:S05]  /*06a0*/  FADD R11, R17, R10 ;  /* 0x0000000a110b7221 */ /* 0x001fca0000000000 */
[----:B------:R-:W0:Y:S02]  /*06b0*/  ATOMS.CAST.SPIN P1, [R16], R10, R11 ;  /* 0x0000000a1000758d */ /* 0x000e24000182000b */
[----:B0-----:R-:W-:Y:S05]  /*06c0*/  @!P1 BRA `(.L_x_10) ;  /* 0xfffffffc00f09947 */ /* 0x001fea000383ffff */
.L_x_9:
[----:B------:R-:W-:Y:S05]  /*06d0*/  BSYNC.RECONVERGENT B0 ;  /* 0x0000000000007941 */ /* 0x000fea0003800200 */
.L_x_8:
        /* <DEDUP_REMOVED lines=19> */
.L_x_13:
[----:B------:R-:W0:Y:S02]  /*0810*/  LDS R10, [R16] ;  /* 0x00000000100a7984 */ /* 0x000e240000000800 */
[----:B0-----:R-:W-:-:S05]  /*0820*/  FADD R11, R17, R10 ;  /* 0x0000000a110b7221 */ /* 0x001fca0000000000 */
[----:B------:R-:W0:Y:S02]  /*0830*/  ATOMS.CAST.SPIN P1, [R16], R10, R11 ;  /* 0x0000000a1000758d */ /* 0x000e24000182000b */
[----:B0-----:R-:W-:Y:S05]  /*0840*/  @!P1 BRA `(.L_x_13) ;  /* 0xfffffffc00f09947 */ /* 0x001fea000383ffff */
.L_x_12:
[----:B------:R-:W-:Y:S05]  /*0850*/  BSYNC.RECONVERGENT B0 ;  /* 0x0000000000007941 */ /* 0x000fea0003800200 */
.L_x_11:
        /* <DEDUP_REMOVED lines=8> */
[C---:B------:R-:W-:Y:S02]  /*08e0*/  IADD3.X R15, PT, PT, R5.reuse, UR15, RZ, P2, !PT ;  /* 0x0000000f050f7c10 */ /* 0x040fe400097fe4ff */
[----:B------:R-:W-:-:S03]  /*08f0*/  IADD3.X R13, PT, PT, R5, UR7, RZ, P1, !PT ;  /* 0x00000007050d7c10 */ /* 0x000fc60008ffe4ff */
[----:B------:R-:W3:Y:S04]  /*0900*/  LDG.E R14, desc[UR8][R14.64+0x1000] ;  /* 0x001000080e0e7981 */ /* 0x000ee8000c1e1900 */
[----:B------:R-:W4:Y:S01]  /*0910*/  LDG.E R12, desc[UR8][R12.64+0x1000] ;  /* 0x001000080c0c7981 */ /* 0x000f22000c1e1900 */
[----:B--2---:R-:W-:-:S06]  /*0920*/  IMAD.WIDE R10, R3, 0x4, R10 ;  /* 0x00000004030a7825 */ /* 0x004fcc00078e020a */
[----:B------:R-:W3:Y:S01]  /*0930*/  LDG.E R11, desc[UR8][R10.64] ;  /* 0x000000080a0b7981 */ /* 0x000ee2000c1e1900 */
[----:B------:R-:W0:Y:S01]  /*0940*/  S2UR UR7, SR_CgaCtaId ;  /* 0x00000000000779c3 */ /* 0x000e220000008800 */
[----:B------:R-:W-:Y:S02]  /*0950*/  UMOV UR6, 0x400 ;  /* 0x0000040000067882 */ /* 0x000fe40000000000 */
[----:B0-----:R-:W-:-:S06]  /*0960*/  ULEA UR6, UR7, UR6, 0x18 ;  /* 0x0000000607067291 */ /* 0x001fcc000f8ec0ff */
[----:B----4-:R-:W-:Y:S01]  /*0970*/  LEA R16, R12, UR6, 0x2 ;  /* 0x000000060c107c11 */ /* 0x010fe2000f8e10ff */
[----:B---3--:R-:W-:-:S07]  /*0980*/  FMUL R17, R14, R11 ;  /* 0x0000000b0e117220 */ /* 0x008fce0000400000 */
.L_x_16:
[----:B------:R-:W0:Y:S02]  /*0990*/  LDS R2, [R16] ;  /* 0x0000000010027984 */ /* 0x000e240000000800 */
[----:B0-----:R-:W-:-:S05]  /*09a0*/  FADD R3, R17, R2 ;  /* 0x0000000211037221 */ /* 0x001fca0000000000 */
[----:B------:R-:W0:Y:S02]  /*09b0*/  ATOMS.CAST.SPIN P1, [R16], R2, R3 ;  /* 0x000000021000758d */ /* 0x000e240001820003 */
[----:B0-----:R-:W-:Y:S05]  /*09c0*/  @!P1 BRA `(.L_x_16) ;  /* 0xfffffffc00f09947 */ /* 0x001fea000383ffff */
.L_x_15:
[----:B------:R-:W-:Y:S05]  /*09d0*/  BSYNC.RECONVERGENT B0 ;  /* 0x0000000000007941 */ /* 0x000fea0003800200 */
.L_x_14:
[----:B------:R-:W-:Y:S04]  /*09e0*/  BSSY.RECONVERGENT B0, `(.L_x_17) ;  /* 0x0000017000007945 */ /* 0x000fe80003800200 */
[----:B------:R-:W-:Y:S05]  /*09f0*/  @P5 BRA `(.L_x_18) ;  /* 0x0000000000545947 */ /* 0x000fea0003800000 */
[----:B------:R-:W0:Y:S08]  /*0a00*/  LDC.64 R12, c[0x0][0x388] ;  /* 0x0000e200ff0c7b82 */ /* 0x000e300000000a00 */
[----:B------:R-:W1:Y:S08]  /*0a10*/  LDC.64 R10, c[0x0][0x390] ;  /* 0x0000e400ff0a7b82 */ /* 0x000e700000000a00 */
[----:B------:R-:W2:Y:S01]  /*0a20*/  LDC.64 R2, c[0x0][0x380] ;  /* 0x0000e000ff027b82 */ /* 0x000ea20000000a00 */
[----:B0-----:R-:W-:-:S07]  /*0a30*/  IMAD.WIDE R12, R6, 0x4, R12 ;  /* 0x00000004060c7825 */ /* 0x001fce00078e020c */
[----:B------:R-:W0:Y:S01]  /*0a40*/  LDC.64 R14, c[0x0][0x398] ;  /* 0x0000e600ff0e7b82 */ /* 0x000e220000000a00 */
[----:B------:R-:W0:Y:S01]  /*0a50*/  LDG.E R13, desc[UR8][R12.64] ;  /* 0x000000080c0d7981 */ /* 0x000e22000c1e1900 */
[----:B-1----:R-:W-:-:S06]  /*0a60*/  IMAD.WIDE R10, R6, 0x4, R10 ;  /* 0x00000004060a7825 */ /* 0x002fcc00078e020a */
[----:B------:R-:W3:Y:S01]  /*0a70*/  LDG.E R10, desc[UR8][R10.64] ;  /* 0x000000080a0a7981 */ /* 0x000ee2000c1e1900 */
[----:B--2---:R-:W-:-:S06]  /*0a80*/  IMAD.WIDE R2, R6, 0x4, R2 ;  /* 0x0000000406027825 */ /* 0x004fcc00078e0202 */
[----:B------:R-:W2:Y:S01]  /*0a90*/  LDG.E R2, desc[UR8][R2.64] ;  /* 0x0000000802027981 */ /* 0x000ea2000c1e1900 */
[----:B------:R-:W1:Y:S01]  /*0aa0*/  S2UR UR7, SR_CgaCtaId ;  /* 0x00000000000779c3 */ /* 0x000e620000008800 */
[----:B0-----:R-:W-:-:S06]  /*0ab0*/  IMAD.WIDE R14, R13, 0x4, R14 ;  /* 0x000000040d0e7825 */ /* 0x001fcc00078e020e */
[----:B------:R-:W3:Y:S01]  /*0ac0*/  LDG.E R15, desc[UR8][R14.64] ;  /* 0x000000080e0f7981 */ /* 0x000ee2000c1e1900 */
[----:B------:R-:W-:Y:S02]  /*0ad0*/  UMOV UR6, 0x400 ;  /* 0x0000040000067882 */ /* 0x000fe40000000000 */
[----:B-1----:R-:W-:-:S06]  /*0ae0*/  ULEA UR6, UR7, UR6, 0x18 ;  /* 0x0000000607067291 */ /* 0x002fcc000f8ec0ff */
[----:B--2---:R-:W-:Y:S01]  /*0af0*/  LEA R12, R2, UR6, 0x2 ;  /* 0x00000006020c7c11 */ /* 0x004fe2000f8e10ff */
[----:B---3--:R-:W-:-:S07]  /*0b00*/  FMUL R13, R10, R15 ;  /* 0x0000000f0a0d7220 */ /* 0x008fce0000400000 */
.L_x_19:
[----:B------:R-:W0:Y:S02]  /*0b10*/  LDS R2, [R12] ;  /* 0x000000000c027984 */ /* 0x000e240000000800 */
[----:B0-----:R-:W-:-:S05]  /*0b20*/  FADD R3, R13, R2 ;  /* 0x000000020d037221 */ /* 0x001fca0000000000 */
[----:B------:R-:W0:Y:S02]  /*0b30*/  ATOMS.CAST.SPIN P1, [R12], R2, R3 ;  /* 0x000000020c00758d */ /* 0x000e240001820003 */
[----:B0-----:R-:W-:Y:S05]  /*0b40*/  @!P1 BRA `(.L_x_19) ;  /* 0xfffffffc00f09947 */ /* 0x001fea000383ffff */
.L_x_18:
[----:B------:R-:W-:Y:S05]  /*0b50*/  BSYNC.RECONVERGENT B0 ;  /* 0x0000000000007941 */ /* 0x000fea0003800200 */
.L_x_17:
        /* <DEDUP_REMOVED lines=19> */
.L_x_22:
[----:B------:R-:W0:Y:S02]  /*0c90*/  LDS R2, [R12] ;  /* 0x000000000c027984 */ /* 0x000e240000000800 */
[----:B0-----:R-:W-:-:S05]  /*0ca0*/  FADD R3, R13, R2 ;  /* 0x000000020d037221 */ /* 0x001fca0000000000 */
[----:B------:R-:W0:Y:S02]  /*0cb0*/  ATOMS.CAST.SPIN P0, [R12], R2, R3 ;  /* 0x000000020c00758d */ /* 0x000e240001800003 */
[----:B0-----:R-:W-:Y:S05]  /*0cc0*/  @!P0 BRA `(.L_x_22) ;  /* 0xfffffffc00f08947 */ /* 0x001fea000383ffff */
.L_x_21:
[----:B------:R-:W-:Y:S05]  /*0cd0*/  BSYNC.RECONVERGENT B0 ;  /* 0x0000000000007941 */ /* 0x000fea0003800200 */
.L_x_20:
        /* <DEDUP_REMOVED lines=19> */
.L_x_25:
[----:B------:R-:W0:Y:S02]  /*0e10*/  LDS R2, [R12] ;  /* 0x000000000c027984 */ /* 0x000e240000000800 */
[----:B0-----:R-:W-:-:S05]  /*0e20*/  FADD R3, R13, R2 ;  /* 0x000000020d037221 */ /* 0x001fca0000000000 */
[----:B------:R-:W0:Y:S02]  /*0e30*/  ATOMS.CAST.SPIN P0, [R12], R2, R3 ;  /* 0x000000020c00758d */ /* 0x000e240001800003 */
[----:B0-----:R-:W-:Y:S05]  /*0e40*/  @!P0 BRA `(.L_x_25) ;  /* 0xfffffffc00f08947 */ /* 0x001fea000383ffff */
.L_x_24:
[----:B------:R-:W-:Y:S05]  /*0e50*/  BSYNC.RECONVERGENT B0 ;  /* 0x0000000000007941 */ /* 0x000fea0003800200 */
.L_x_23:
[----:B------:R-:W-:Y:S01]  /*0e60*/  UIADD3 UR4, UPT, UPT, UR4, 0x8, URZ ;  /* 0x0000000804047890 */ /* 0x000fe2000fffe0ff */
[----:B------:R-:W-:Y:S01]  /*0e70*/  IADD3 R4, P0, PT, R4, 0x2000, RZ ;  /* 0x0000200004047810 */ /* 0x000fe20007f1e0ff */
[----:B------:R-:W-:Y:S01]  /*0e80*/  VIADD R9, R9, 0x800 ;  /* 0x0000080009097836 */ /* 0x000fe20000000000 */
[----:B------:R-:W-:Y:S01]  /*0e90*/  IADD3 R6, PT, PT, R6, 0x800, RZ ;  /* 0x0000080006067810 */ /* 0x000fe20007ffe0ff */
[----:B------:R-:W-:Y:S01]  /*0ea0*/  UISETP.NE.AND UP0, UPT, UR4, URZ, UPT ;  /* 0x000000ff0400728c */ /* 0x000fe2000bf05270 */
[----:B------:R-:W-:Y:S01]  /*0eb0*/  VIADD R7, R7, 0x800 ;  /* 0x0000080007077836 */ /* 0x000fe20000000000 */
[----:B------:R-:W-:Y:S01]  /*0ec0*/  IADD3 R8, PT, PT, R8, 0x800, RZ ;  /* 0x0000080008087810 */ /* 0x000fe20007ffe0ff */
[----:B------:R-:W-:Y:S01]  /*0ed0*/  IMAD.X R5, RZ, RZ, R5, P0 ;  /* 0x000000ffff057224 */ /* 0x000fe200000e0605 */
[----:B------:R-:W-:-:S05]  /*0ee0*/  UIADD3 UR5, UPT, UPT, UR5, 0x800, URZ ;  /* 0x0000080005057890 */ /* 0x000fca000fffe0ff */
[----:B------:R-:W-:Y:S07]  /*0ef0*/  BRA.U UP0, `(.L_x_26) ;  /* 0xfffffff1008c7547 */ /* 0x000fee000b83ffff */
[----:B------:R-:W-:-:S12]  /*0f00*/  UIADD3 UR4, UPT, UPT, UR5, -0x400, URZ ;  /* 0xfffffc0005047890 */ /* 0x000fd8000fffe0ff */
.L_x_1:
[----:B------:R-:W-:-:S09]  /*0f10*/  ULOP3.LUT UP0, UR5, UR11, 0x7, URZ, 0xc0, !UPT ;  /* 0x000000070b057892 */ /* 0x000fd2000f80c0ff */
[----:B------:R-:W-:Y:S05]  /*0f20*/  BRA.U !UP0, `(.L_x_0) ;  /* 0x0000000d08007547 */ /* 0x000fea000b800000 */
[----:B------:R-:W-:-:S09]  /*0f30*/  UISETP.GE.U32.AND UP0, UPT, UR5, 0x4, UPT ;  /* 0x000000040500788c */ /* 0x000fd2000bf06070 */
[----:B------:R-:W-:Y:S05]  /*0f40*/  BRA.U !UP0, `(.L_x_27) ;  /* 0x0000000508a47547 */ /* 0x000fea000b800000 */
[----:B0-----:R-:W-:Y:S01]  /*0f50*/  IADD3 R5, PT, PT, R0, UR4, RZ ;  /* 0x0000000400057c10 */ /* 0x001fe2000fffe0ff */
[----:B------:R-:W-:Y:S01]  /*0f60*/  UIADD3 UR4, UPT, UPT, UR4, 0x400, URZ ;  /* 0x0000040004047890 */ /* 0x000fe2000fffe0ff */
[----:B------:R-:W-:Y:S02]  /*0f70*/  BSSY.RECONVERGENT B0, `(.L_x_28) ;  /* 0x000001e000007945 */ /* 0x000fe40003800200 */
[C---:B------:R-:W-:Y:S01]  /*0f80*/  ISETP.GE.AND P0, PT, R5.reuse, UR12, PT ;  /* 0x0000000c05007c0c */ /* 0x040fe2000bf06270 */
[C---:B------:R-:W-:Y:S01]  /*0f90*/  VIADD R4, R5.reuse, 0x100 ;  /* 0x0000010005047836 */ /* 0x040fe20000000000 */
[C---:B------:R-:W-:Y:S01]  /*0fa0*/  IADD3 R3, PT, PT, R5.reuse, 0x200, RZ ;  /* 0x0000020005037810 */ /* 0x040fe20007ffe0ff */
[----:B------:R-:W-:-:S03]  /*0fb0*/  VIADD R2, R5, 0x300 ;  /* 0x0000030005027836 */ /* 0x000fc60000000000 */
[----:B------:R-:W-:Y:S02]  /*0fc0*/  ISETP.GE.AND P1, PT, R4, UR12, PT ;  /* 0x0000000c04007c0c */ /* 0x000fe4000bf26270 */
[----:B------:R-:W-:Y:S02]  /*0fd0*/  ISETP.GE.AND P2, PT, R3, UR12, PT ;  /* 0x0000000c03007c0c */ /* 0x000fe4000bf46270 */
[----:B------:R-:W-:-:S03]  /*0fe0*/  ISETP.GE.AND P3, PT, R2, UR12, PT ;  /* 0x0000000c02007c0c */ /* 0x000fc6000bf66270 */
[----:B------:R-:W-:Y:S10]  /*0ff0*/  @P0 BRA `(.L_x_29) ;  /* 0x0000000000540947 */ /* 0x000ff40003800000 */
        /* <DEDUP_REMOVED lines=17> */
.L_x_30:
[----:B------:R-:W0:Y:S02]  /*1110*/  LDS R6, [R5] ;  /* 0x0000000005067984 */ /* 0x000e240000000800 */
[----:B0-----:R-:W-:-:S05]  /*1120*/  FADD R7, R11, R6 ;  /* 0x000000060b077221 */ /* 0x001fca0000000000 */
[----:B------:R-:W0:Y:S02]  /*1130*/  ATOMS.CAST.SPIN P0, [R5], R6, R7 ;  /* 0x000000060500758d */ /* 0x000e240001800007 */
[----:B0-----:R-:W-:Y:S05]  /*1140*/  @!P0 BRA `(.L_x_30) ;  /* 0xfffffffc00f08947 */ /* 0x001fea000383ffff */
.L_x_29:
[----:B------:R-:W-:Y:S05]  /*1150*/  BSYNC.RECONVERGENT B0 ;  /* 0x0000000000007941 */ /* 0x000fea0003800200 */
.L_x_28:
        /* <DEDUP_REMOVED lines=14> */
[----:B------:R-:W2:Y:S01]  /*1240*/  LDG.E R11, desc[UR8][R10.64] ;  /* 0x000000080a0b7981 */ /* 0x000ea2000c1e1900 */
[----:B------:R-:W-:Y:S02]  /*1250*/  UMOV UR5, 0x400 ;  /* 0x0000040000057882 */ /* 0x000fe40000000000 */
[----:B-1----:R-:W-:-:S06]  /*1260*/  ULEA UR5, UR6, UR5, 0x18 ;  /* 0x0000000506057291 */ /* 0x002fcc000f8ec0ff */
[----:B---3--:R-:W-:Y:S01]  /*1270*/  LEA R8, R6, UR5, 0x2 ;  /* 0x0000000506087c11 */ /* 0x008fe2000f8e10ff */
[----:B--2---:R-:W-:-:S07]  /*1280*/  FMUL R9, R4, R11 ;  /* 0x0000000b04097220 */ /* 0x004fce0000400000 */
.L_x_33:
[----:B------:R-:W0:Y:S02]  /*1290*/  LDS R4, [R8] ;  /* 0x0000000008047984 */ /* 0x000e240000000800 */
[----:B0-----:R-:W-:-:S05]  /*12a0*/  FADD R5, R9, R4 ;  /* 0x0000000409057221 */ /* 0x001fca0000000000 */
[----:B------:R-:W0:Y:S02]  /*12b0*/  ATOMS.CAST.SPIN P0, [R8], R4, R5 ;  /* 0x000000040800758d */ /* 0x000e240001800005 */
[----:B0-----:R-:W-:Y:S05]  /*12c0*/  @!P0 BRA `(.L_x_33) ;  /* 0xfffffffc00f08947 */ /* 0x001fea000383ffff */
.L_x_32:
[----:B------:R-:W-:Y:S05]  /*12d0*/  BSYNC.RECONVERGENT B0 ;  /* 0x0000000000007941 */ /* 0x000fea0003800200 */
.L_x_31:
        /* <DEDUP_REMOVED lines=19> */
.L_x_36:
[----:B------:R-:W0:Y:S02]  /*1410*/  LDS R4, [R3] ;  /* 0x0000000003047984 */ /* 0x000e240000000800 */
[----:B0-----:R-:W-:-:S05]  /*1420*/  FADD R5, R9, R4 ;  /* 0x0000000409057221 */ /* 0x001fca0000000000 */
[----:B------:R-:W0:Y:S02]  /*1430*/  ATOMS.CAST.SPIN P0, [R3], R4, R5 ;  /* 0x000000040300758d */ /* 0x000e240001800005 */
[----:B0-----:R-:W-:Y:S05]  /*1440*/  @!P0 BRA `(.L_x_36) ;  /* 0xfffffffc00f08947 */ /* 0x001fea000383ffff */
.L_x_35:
[----:B------:R-:W-:Y:S05]  /*1450*/  BSYNC.RECONVERGENT B0 ;  /* 0x0000000000007941 */ /* 0x000fea0003800200 */
.L_x_34:
        /* <DEDUP_REMOVED lines=19> */
.L_x_38:
[----:B------:R-:W0:Y:S02]  /*1590*/  LDS R2, [R6] ;  /* 0x0000000006027984 */ /* 0x000e240000000800 */
[----:B0-----:R-:W-:-:S05]  /*15a0*/  FADD R3, R7, R2 ;  /* 0x0000000207037221 */ /* 0x001fca0000000000 */
[----:B------:R-:W0:Y:S02]  /*15b0*/  ATOMS.CAST.SPIN P0, [R6], R2, R3 ;  /* 0x000000020600758d */ /* 0x000e240001800003 */
[----:B0-----:R-:W-:Y:S05]  /*15c0*/  @!P0 BRA `(.L_x_38) ;  /* 0xfffffffc00f08947 */ /* 0x001fea000383ffff */
.L_x_37:
[----:B------:R-:W-:Y:S05]  /*15d0*/  BSYNC.RECONVERGENT B0 ;  /* 0x0000000000007941 */ /* 0x000fea0003800200 */
.L_x_27:
[----:B------:R-:W-:-:S09]  /*15e0*/  ULOP3.LUT UP0, UR5, UR11, 0x3, URZ, 0xc0, !UPT ;  /* 0x000000030b057892 */ /* 0x000fd2000f80c0ff */
[----:B------:R-:W-:Y:S05]  /*15f0*/  BRA.U !UP0, `(.L_x_0) ;  /* 0x00000005084c7547 */ /* 0x000fea000b800000 */
[----:B------:R-:W-:-:S09]  /*1600*/  UISETP.NE.AND UP0, UPT, UR5, 0x1, UPT ;  /* 0x000000010500788c */ /* 0x000fd2000bf05270 */
[----:B------:R-:W-:Y:S05]  /*1610*/  BRA.U !UP0, `(.L_x_39) ;  /* 0x0000000108d47547 */ /* 0x000fea000b800000 */
[----:B0-----:R-:W-:Y:S01]  /*1620*/  IADD3 R3, PT, PT, R0, UR4, RZ ;  /* 0x0000000400037c10 */ /* 0x001fe2000fffe0ff */
[----:B------:R-:W-:Y:S01]  /*1630*/  UIADD3 UR4, UPT, UPT, UR4, 0x200, URZ ;  /* 0x0000020004047890 */ /* 0x000fe2000fffe0ff */
[----:B------:R-:W-:Y:S02]  /*1640*/  BSSY.RECONVERGENT B0, `(.L_x_40) ;  /* 0x000001a000007945 */ /* 0x000fe40003800200 */
[C---:B------:R-:W-:Y:S01]  /*1650*/  ISETP.GE.AND P0, PT, R3.reuse, UR12, PT ;  /* 0x0000000c03007c0c */ /* 0x040fe2000bf06270 */
[----:B------:R-:W-:-:S05]  /*1660*/  VIADD R2, R3, 0x100 ;  /* 0x0000010003027836 */ /* 0x000fca0000000000 */
[----:B------:R-:W-:-:S07]  /*1670*/  ISETP.GE.AND P1, PT, R2, UR12, PT ;  /* 0x0000000c02007c0c */ /* 0x000fce000bf26270 */
[----:B------:R-:W-:Y:S06]  /*1680*/  @P0 BRA `(.L_x_41) ;  /* 0x0000000000540947 */ /* 0x000fec0003800000 */
        /* <DEDUP_REMOVED lines=17> */
.L_x_42:
[----:B------:R-:W0:Y:S02]  /*17a0*/  LDS R4, [R3] ;  /* 0x0000000003047984 */ /* 0x000e240000000800 */
[----:B0-----:R-:W-:-:S05]  /*17b0*/  FADD R5, R9, R4 ;  /* 0x0000000409057221 */ /* 0x001fca0000000000 */
[----:B------:R-:W0:Y:S02]  /*17c0*/  ATOMS.CAST.SPIN P0, [R3], R4, R5 ;  /* 0x000000040300758d */ /* 0x000e240001800005 */
[----:B0-----:R-:W-:Y:S05]  /*17d0*/  @!P0 BRA `(.L_x_42) ;  /* 0xfffffffc00f08947 */ /* 0x001fea000383ffff */
.L_x_41:
[----:B------:R-:W-:Y:S05]  /*17e0*/  BSYNC.RECONVERGENT B0 ;  /* 0x0000000000007941 */ /* 0x000fea0003800200 */
.L_x_40:
        /* <DEDUP_REMOVED lines=19> */
.L_x_44:
[----:B------:R-:W0:Y:S02]  /*1920*/  LDS R2, [R6] ;  /* 0x0000000006027984 */ /* 0x000e240000000800 */
[----:B0-----:R-:W-:-:S05]  /*1930*/  FADD R3, R7, R2 ;  /* 0x0000000207037221 */ /* 0x001fca0000000000 */
[----:B------:R-:W0:Y:S02]  /*1940*/  ATOMS.CAST.SPIN P0, [R6], R2, R3 ;  /* 0x000000020600758d */ /* 0x000e240001800003 */
[----:B0-----:R-:W-:Y:S05]  /*1950*/  @!P0 BRA `(.L_x_44) ;  /* 0xfffffffc00f08947 */ /* 0x001fea000383ffff */
.L_x_43:
[----:B------:R-:W-:Y:S05]  /*1960*/  BSYNC.RECONVERGENT B0 ;  /* 0x0000000000007941 */ /* 0x000fea0003800200 */
.L_x_39:
[----:B------:R-:W-:-:S09]  /*1970*/  ULOP3.LUT UP0, URZ, UR10, 0x100, URZ, 0xc0, !UPT ;  /* 0x000001000aff7892 */ /* 0x000fd2000f80c0ff */
[----:B------:R-:W-:Y:S05]  /*1980*/  BRA.U UP0, `(.L_x_0) ;  /* 0x0000000100687547 */ /* 0x000fea000b800000 */
[----:B0-----:R-:W-:Y:S01]  /*1990*/  IADD3 R11, PT, PT, R0, UR4, RZ ;  /* 0x00000004000b7c10 */ /* 0x001fe2000fffe0ff */
[----:B------:R-:W-:Y:S03]  /*19a0*/  BSSY.RECONVERGENT B0, `(.L_x_0) ;  /* 0x0000018000007945 */ /* 0x000fe60003800200 */
[----:B------:R-:W-:-:S13]  /*19b0*/  ISETP.GE.AND P0, PT, R11, UR12, PT ;  /* 0x0000000c0b007c0c */ /* 0x000fda000bf06270 */
        /* <DEDUP_REMOVED lines=18> */
.L_x_46:
[----:B------:R-:W0:Y:S02]  /*1ae0*/  LDS R2, [R0] ;  /* 0x0000000000027984 */ /* 0x000e240000000800 */
[----:B0-----:R-:W-:-:S05]  /*1af0*/  FADD R3, R7, R2 ;  /* 0x0000000207037221 */ /* 0x001fca0000000000 */
[----:B------:R-:W0:Y:S02]  /*1b00*/  ATOMS.CAST.SPIN P0, [R0], R2, R3 ;  /* 0x000000020000758d */ /* 0x000e240001800003 */
[----:B0-----:R-:W-:Y:S05]  /*1b10*/  @!P0 BRA `(.L_x_46) ;  /* 0xfffffffc00f08947 */ /* 0x001fea000383ffff */
.L_x_45:
[----:B------:R-:W-:Y:S05]  /*1b20*/  BSYNC.RECONVERGENT B0 ;  /* 0x0000000000007941 */ /* 0x000fea0003800200 */
.L_x_0:
[----:B------:R-:W0:Y:S02]  /*1b30*/  LDCU UR5, c[0x0][0x3ac] ;  /* 0x00007580ff0577ac */ /* 0x000e240008000800 */
[----:B0-----:R-:W-:Y:S01]  /*1b40*/  IMAD.U32 R0, RZ, RZ, UR5 ;  /* 0x00000005ff007e24 */ /* 0x001fe2000f8e00ff */
[----:B------:R-:W-:Y:S04]  /*1b50*/  BAR.SYNC.DEFER_BLOCKING 0x0 ;  /* 0x0000000000007b1d */ /* 0x000fe80000010000 */
[----:B------:R-:W-:-:S13]  /*1b60*/  ISETP.GE.AND P0, PT, R0, 0x1, PT ;  /* 0x000000010000780c */ /* 0x000fda0003f06270 */
[----:B------:R-:W-:Y:S05]  /*1b70*/  @!P0 EXIT ;  /* 0x000000000000894d */ /* 0x000fea0003800000 */
[----:B------:R-:W0:Y:S01]  /*1b80*/  S2R R5, SR_TID.X ;  /* 0x0000000000057919 */ /* 0x000e220000002100 */
[C---:B------:R-:W-:Y:S01]  /*1b90*/  ISETP.GE.U32.AND P0, PT, R0.reuse, 0x701, PT ;  /* 0x000007010000780c */ /* 0x040fe20003f06070 */
[----:B------:R-:W-:Y:S01]  /*1ba0*/  UMOV UR4, URZ ;  /* 0x000000ff00047c82 */ /* 0x000fe20008000000 */
[----:B------:R-:W-:-:S04]  /*1bb0*/  IADD3 R14, PT, PT, R0, -0x1, RZ ;  /* 0xffffffff000e7810 */ /* 0x000fc80007ffe0ff */
[----:B------:R-:W-:-:S04]  /*1bc0*/  LEA.HI R4, R14, 0x1, RZ, 0x18 ;  /* 0x000000010e047811 */ /* 0x000fc800078fc0ff */
[----:B------:R-:W-:-:S03]  /*1bd0*/  LOP3.LUT R16, R4, 0x7, RZ, 0xc0, !PT ;  /* 0x0000000704107812 */ /* 0x000fc600078ec0ff */
[----:B------:R-:W-:Y:S05]  /*1be0*/  @!P0 BRA `(.L_x_47) ;  /* 0x0000000000fc8947 */ /* 0x000fea0003800000 */
[----:B------:R-:W1:Y:S01]  /*1bf0*/  LDCU.64 UR4, c[0x0][0x3a0] ;  /* 0x00007400ff0477ac */ /* 0x000e620008000a00 */
[----:B------:R-:W2:Y:S01]  /*1c00*/  S2UR UR6, SR_CgaCtaId ;  /* 0x00000000000679c3 */ /* 0x000ea20000008800 */
[----:B------:R-:W-:Y:S01]  /*1c10*/  LOP3.LUT R10, R4, 0x1fffff8, RZ, 0xc0, !PT ;  /* 0x01fffff8040a7812 */ /* 0x000fe200078ec0ff */
[----:B0-----:R-:W-:Y:S01]  /*1c20*/  VIADD R11, R5, 0x500 ;  /* 0x00000500050b7836 */ /* 0x001fe20000000000 */
[----:B------:R-:W-:-:S03]  /*1c30*/  MOV R13, R5 ;  /* 0x00000005000d7202 */ /* 0x000fc60000000f00 */
[----:B------:R-:W-:Y:S02]  /*1c40*/  IMAD.MOV R10, RZ, RZ, -R10 ;  /* 0x000000ffff0a7224 */ /* 0x000fe400078e0a0a */
[----:B------:R-:W0:Y:S01]  /*1c50*/  LDC R0, c[0x0][0x3ac] ;  /* 0x0000eb00ff007b82 */ /* 0x000e220000000800 */
[----:B-1----:R-:W-:-:S04]  /*1c60*/  UIADD3 UR4, UP0, UPT, UR4, 0x800, URZ ;  /* 0x0000080004047890 */ /* 0x002fc8000ff1e0ff */
[----:B------:R-:W-:Y:S02]  /*1c70*/  UIADD3.X UR5, UPT, UPT, URZ, UR5, URZ, UP0, !UPT ;  /* 0x00000005ff057290 */ /* 0x000fe400087fe4ff */
[----:B------:R-:W-:Y:S01]  /*1c80*/  IMAD.U32 R2, RZ, RZ, UR4 ;  /* 0x00000004ff027e24 */ /* 0x000fe2000f8e00ff */
[----:B------:R-:W-:Y:S02]  /*1c90*/  UMOV UR4, 0x400 ;  /* 0x0000040000047882 */ /* 0x000fe40000000000 */
[----:B--2---:R-:W-:Y:S01]  /*1ca0*/  ULEA UR4, UR6, UR4, 0x18 ;  /* 0x0000000406047291 */ /* 0x004fe2000f8ec0ff */
[----:B------:R-:W-:-:S03]  /*1cb0*/  MOV R3, UR5 ;  /* 0x0000000500037c02 */ /* 0x000fc60008000f00 */
[C---:B------:R-:W-:Y:S02]  /*1cc0*/  IMAD.WIDE.U32 R6, R5.reuse, 0x4, R2 ;  /* 0x0000000405067825 */ /* 0x040fe400078e0002 */
[----:B------:R-:W-:Y:S01]  /*1cd0*/  LEA R12, R5, UR4, 0x2 ;  /* 0x00000004050c7c11 */ /* 0x000fe2000f8e10ff */
[----:B------:R-:W-:Y:S01]  /*1ce0*/  UMOV UR4, 0x400 ;  /* 0x0000040000047882 */ /* 0x000fe20000000000 */
[----:B------:R-:W-:Y:S01]  /*1cf0*/  IMAD.MOV.U32 R18, RZ, RZ, R6 ;  /* 0x000000ffff127224 */ /* 0x000fe200078e0006 */
[----:B------:R-:W-:Y:S02]  /*1d00*/  MOV R20, R7 ;  /* 0x0000000700147202 */ /* 0x000fe40000000f00 */
[----:B------:R-:W-:-:S07]  /*1d10*/  IADD3 R12, PT, PT, R12, 0x1000, RZ ;  /* 0x000010000c0c7810 */ /* 0x000fce0007ffe0ff */
.L_x_48:
[C---:B0-----:R-:W-:Y:S01]  /*1d20*/  ISETP.GE.AND P6, PT, R13.reuse, R0, PT ;  /* 0x000000000d00720c */ /* 0x041fe20003fc6270 */
[C---:B--2---:R-:W-:Y:S01]  /*1d30*/  VIADD R7, R13.reuse, 0x100 ;  /* 0x000001000d077836 */ /* 0x044fe20000000000 */
[C---:B------:R-:W-:Y:S01]  /*1d40*/  IADD3 R9, PT, PT, R13.reuse, 0x200, RZ ;  /* 0x000002000d097810 */ /* 0x040fe20007ffe0ff */
[----:B------:R-:W-:Y:S01]  /*1d50*/  VIADD R17, R13, 0x500 ;  /* 0x000005000d117836 */ /* 0x000fe20000000000 */
[----:B------:R-:W-:Y:S01]  /*1d60*/  MOV R6, R18 ;  /* 0x0000001200067202 */ /* 0x000fe20000000f00 */
[----:B------:R-:W-:Y:S01]  /*1d70*/  UIADD3 UR4, UPT, UPT, UR4, 0x800, URZ ;  /* 0x0000080004047890 */ /* 0x000fe2000fffe0ff */
[-C--:B------:R-:W-:Y:S01]  /*1d80*/  ISETP.GE.AND P5, PT, R7, R0.reuse, PT ;  /* 0x000000000700720c */ /* 0x080fe20003fa6270 */
[----:B------:R-:W-:Y:S01]  /*1d90*/  VIADD R7, R13, 0x300 ;  /* 0x000003000d077836 */ /* 0x000fe20000000000 */
[----:B------:R-:W-:Y:S02]  /*1da0*/  ISETP.GE.AND P4, PT, R9, R0, PT ;  /* 0x000000000900720c */ /* 0x000fe40003f86270 */
[----:B------:R-:W-:-:S02]  /*1db0*/  IADD3 R9, PT, PT, R13, 0x400, RZ ;  /* 0x000004000d097810 */ /* 0x000fc40007ffe0ff */
[-C--:B------:R-:W-:Y:S01]  /*1dc0*/  ISETP.GE.AND P3, PT, R7, R0.reuse, PT ;  /* 0x000000000700720c */ /* 0x080fe20003f66270 */
[----:B------:R-:W0:Y:S01]  /*1dd0*/  @!P6 LDS R15, [R12+-0x1000] ;  /* 0xfff000000c0fe984 */ /* 0x000e220000000800 */
[----:B------:R-:W-:Y:S02]  /*1de0*/  IADD3 R7, PT, PT, R13, 0x600, RZ ;  /* 0x000006000d077810 */ /* 0x000fe40007ffe0ff */
[-C--:B------:R-:W-:Y:S01]  /*1df0*/  ISETP.GE.AND P2, PT, R9, R0.reuse, PT ;  /* 0x000000000900720c */ /* 0x080fe20003f46270 */
[----:B------:R-:W-:Y:S01]  /*1e00*/  VIADD R9, R13, 0x700 ;  /* 0x000007000d097836 */ /* 0x000fe20000000000 */
[-C--:B------:R-:W-:Y:S01]  /*1e10*/  ISETP.GE.AND P0, PT, R7, R0.reuse, PT ;  /* 0x000000000700720c */ /* 0x080fe20003f06270 */
[----:B------:R-:W-:Y:S01]  /*1e20*/  IMAD.MOV.U32 R7, RZ, RZ, R20 ;  /* 0x000000ffff077224 */ /* 0x000fe200078e0014 */
[----:B------:R-:W-:Y:S01]  /*1e30*/  ISETP.GE.AND P1, PT, R17, R0, PT ;  /* 0x000000001100720c */ /* 0x000fe20003f26270 */
[----:B------:R-:W1:Y:S01]  /*1e40*/  @!P4 LDS R19, [R12+-0x800] ;  /* 0xfff800000c13c984 */ /* 0x000e620000000800 */
[----:B------:R-:W-:Y:S01]  /*1e50*/  IADD3 R10, PT, PT, R10, 0x8, RZ ;  /* 0x000000080a0a7810 */ /* 0x000fe20007ffe0ff */
[----:B------:R-:W-:-:S02]  /*1e60*/  VIADD R13, R13, 0x800 ;  /* 0x000008000d0d7836 */ /* 0x000fc40000000000 */
[----:B------:R-:W2:Y:S04]  /*1e70*/  @!P5 LDS R17, [R12+-0xc00] ;  /* 0xfff400000c11d984 */ /* 0x000ea80000000800 */
[----:B------:R-:W3:Y:S04]  /*1e80*/  @!P3 LDS R21, [R12+-0x400] ;  /* 0xfffc00000c15b984 */ /* 0x000ee80000000800 */
[----:B------:R-:W4:Y:S04]  /*1e90*/  @!P2 LDS R23, [R12] ;  /* 0x000000000c17a984 */ /* 0x000f280000000800 */
[----:B------:R-:W5:Y:S04]  /*1ea0*/  @!P0 LDS R27, [R12+0x800] ;  /* 0x000800000c1b8984 */ /* 0x000f680000000800 */
[----:B------:R-:W5:Y:S04]  /*1eb0*/  @!P1 LDS R25, [R12+0x400] ;  /* 0x000400000c199984 */ /* 0x000f680000000800 */
[----:B0-----:R-:W-:Y:S01]  /*1ec0*/  @!P6 STG.E desc[UR8][R6.64+-0x800], R15 ;  /* 0xfff8000f0600e986 */ /* 0x001fe2000c101908 */
[----:B------:R-:W-:Y:S01]  /*1ed0*/  ISETP.GE.AND P6, PT, R9, R0, PT ;  /* 0x000000000900720c */ /* 0x000fe20003fc6270 */
[C---:B------:R-:W-:Y:S01]  /*1ee0*/  IMAD.WIDE R8, R11.reuse, 0x4, R2 ;  /* 0x000000040b087825 */ /* 0x040fe200078e0202 */
[----:B------:R-:W-:Y:S01]  /*1ef0*/  IADD3 R11, PT, PT, R11, 0x800, RZ ;  /* 0x000008000b0b7810 */ /* 0x000fe20007ffe0ff */
[----:B-1----:R-:W-:Y:S04]  /*1f00*/  @!P4 STG.E desc[UR8][R6.64], R19 ;  /* 0x000000130600c986 */ /* 0x002fe8000c101908 */
[----:B--2---:R-:W-:Y:S06]  /*1f10*/  @!P5 STG.E desc[UR8][R6.64+-0x400], R17 ;  /* 0xfffc00110600d986 */ /* 0x004fec000c101908 */
[----:B------:R0:W1:Y:S04]  /*1f20*/  @!P6 LDS R29, [R12+0xc00] ;  /* 0x000c00000c1de984 */ /* 0x0000680000000800 */
[----:B---3--:R2:W-:Y:S04]  /*1f30*/  @!P3 STG.E desc[UR8][R6.64+0x400], R21 ;  /* 0x000400150600b986 */ /* 0x0085e8000c101908 */
[----:B----4-:R2:W-:Y:S01]  /*1f40*/  @!P2 STG.E desc[UR8][R6.64+0x800], R23 ;  /* 0x000800170600a986 */ /* 0x0105e2000c101908 */
[----:B0-----:R-:W-:-:S03]  /*1f50*/  IADD3 R12, PT, PT, R12, 0x2000, RZ ;  /* 0x000020000c0c7810 */ /* 0x001fc60007ffe0ff */
[----:B-----5:R2:W-:Y:S01]  /*1f60*/  @!P0 STG.E desc[UR8][R8.64+-0x400], R27 ;  /* 0xfffc001b08008986 */ /* 0x0205e2000c101908 */
[----:B------:R-:W-:-:S03]  /*1f70*/  ISETP.NE.AND P0, PT, R10, RZ, PT ;  /* 0x000000ff0a00720c */ /* 0x000fc60003f05270 */
[----:B------:R2:W-:Y:S01]  /*1f80*/  @!P1 STG.E desc[UR8][R8.64+-0x800], R25 ;  /* 0xfff8001908009986 */ /* 0x0005e2000c101908 */
[----:B------:R-:W-:-:S05]  /*1f90*/  IADD3 R18, P1, PT, R6, 0x2000, RZ ;  /* 0x0000200006127810 */ /* 0x000fca0007f3e0ff */
[----:B------:R-:W-:Y:S01]  /*1fa0*/  IMAD.X R20, RZ, RZ, R7, P1 ;  /* 0x000000ffff147224 */ /* 0x000fe200008e0607 */
[----:B-1----:R2:W-:Y:S03]  /*1fb0*/  @!P6 STG.E desc[UR8][R8.64], R29 ;  /* 0x0000001d0800e986 */ /* 0x0025e6000c101908 */
[----:B------:R-:W-:Y:S05]  /*1fc0*/  @P0 BRA `(.L_x_48) ;  /* 0xfffffffc00540947 */ /* 0x000fea000383ffff */
[----:B------:R-:W-:-:S12]  /*1fd0*/  UIADD3 UR4, UPT, UPT, UR4, -0x400, URZ ;  /* 0xfffffc0004047890 */ /* 0x000fd8000fffe0ff */
.L_x_47:
[----:B------:R-:W-:-:S13]  /*1fe0*/  ISETP.NE.AND P0, PT, R16, RZ, PT ;  /* 0x000000ff1000720c */ /* 0x000fda0003f05270 */
[----:B------:R-:W-:Y:S05]  /*1ff0*/  @!P0 EXIT ;  /* 0x000000000000894d */ /* 0x000fea0003800000 */
[----:B------:R-:W-:Y:S02]  /*2000*/  ISETP.GE.U32.AND P0, PT, R16, 0x4, PT ;  /* 0x000000041000780c */ /* 0x000fe40003f06070 */
[----:B------:R-:W-:-:S11]  /*2010*/  LOP3.LUT P4, R4, R4, 0x3, RZ, 0xc0, !PT ;  /* 0x0000000304047812 */ /* 0x000fd6000788c0ff */
[----:B------:R-:W-:Y:S05]  /*2020*/  @!P0 BRA `(.L_x_49) ;  /* 0x00000000005c8947 */ /* 0x000fea0003800000 */
[----:B------:R-:W1:Y:S01]  /*2030*/  S2UR UR6, SR_CgaCtaId ;  /* 0x00000000000679c3 */ /* 0x000e620000008800 */
[----:B0-----:R-:W-:Y:S01]  /*2040*/  VIADD R15, R5, UR4 ;  /* 0x00000004050f7c36 */ /* 0x001fe20008000000 */
[----:B------:R-:W-:Y:S01]  /*2050*/  UMOV UR5, 0x400 ;  /* 0x0000040000057882 */ /* 0x000fe20000000000 */
[----:B------:R-:W-:Y:S02]  /*2060*/  UIADD3 UR4, UPT, UPT, UR4, 0x400, URZ ;  /* 0x0000040004047890 */ /* 0x000fe4000fffe0ff */
[C---:B--2---:R-:W-:Y:S01]  /*2070*/  VIADD R7, R15.reuse, 0x200 ;  /* 0x000002000f077836 */ /* 0x044fe20000000000 */
[C---:B------:R-:W-:Y:S02]  /*2080*/  IADD3 R3, PT, PT, R15.reuse, 0x100, RZ ;  /* 0x000001000f037810 */ /* 0x040fe40007ffe0ff */
[-C--:B------:R-:W-:Y:S02]  /*2090*/  ISETP.GE.AND P0, PT, R15, R0.reuse, PT ;  /* 0x000000000f00720c */ /* 0x080fe40003f06270 */
[----:B------:R-:W-:-:S02]  /*20a0*/  ISETP.GE.AND P1, PT, R3, R0, PT ;  /* 0x000000000300720c */ /* 0x000fc40003f26270 */
[----:B------:R-:W-:Y:S02]  /*20b0*/  IADD3 R3, PT, PT, R15, 0x300, RZ ;  /* 0x000003000f037810 */ /* 0x000fe40007ffe0ff */
[-C--:B------:R-:W-:Y:S02]  /*20c0*/  ISETP.GE.AND P2, PT, R7, R0.reuse, PT ;  /* 0x000000000700720c */ /* 0x080fe40003f46270 */
[----:B------:R-:W-:Y:S02]  /*20d0*/  ISETP.GE.AND P3, PT, R3, R0, PT ;  /* 0x000000000300720c */ /* 0x000fe40003f66270 */
[----:B------:R-:W0:Y:S01]  /*20e0*/  LDC.64 R2, c[0x0][0x3a0] ;  /* 0x0000e800ff027b82 */ /* 0x000e220000000a00 */
[----:B-1----:R-:W-:-:S06]  /*20f0*/  ULEA UR5, UR6, UR5, 0x18 ;  /* 0x0000000506057291 */ /* 0x002fcc000f8ec0ff */
[----:B------:R-:W-:-:S05]  /*2100*/  LEA R6, R15, UR5, 0x2 ;  /* 0x000000050f067c11 */ /* 0x000fca000f8e10ff */
[----:B------:R-:W1:Y:S04]  /*2110*/  @!P0 LDS R7, [R6] ;  /* 0x0000000006078984 */ /* 0x000e680000000800 */
[----:B------:R-:W2:Y:S01]  /*2120*/  @!P1 LDS R9, [R6+0x400] ;  /* 0x0004000006099984 */ /* 0x000ea20000000800 */
[----:B0-----:R-:W-:-:S03]  /*2130*/  IMAD.WIDE R2, R15, 0x4, R2 ;  /* 0x000000040f027825 */ /* 0x001fc600078e0202 */
[----:B------:R-:W0:Y:S04]  /*2140*/  @!P2 LDS R11, [R6+0x800] ;  /* 0x00080000060ba984 */ /* 0x000e280000000800 */
[----:B------:R-:W3:Y:S04]  /*2150*/  @!P3 LDS R13, [R6+0xc00] ;  /* 0x000c0000060db984 */ /* 0x000ee80000000800 */
[----:B-1----:R1:W-:Y:S04]  /*2160*/  @!P0 STG.E desc[UR8][R2.64], R7 ;  /* 0x0000000702008986 */ /* 0x0023e8000c101908 */
[----:B--2---:R1:W-:Y:S04]  /*2170*/  @!P1 STG.E desc[UR8][R2.64+0x400], R9 ;  /* 0x0004000902009986 */ /* 0x0043e8000c101908 */
[----:B0-----:R1:W-:Y:S04]  /*2180*/  @!P2 STG.E desc[UR8][R2.64+0x800], R11 ;  /* 0x0008000b0200a986 */ /* 0x0013e8000c101908 */
[----:B---3--:R1:W-:Y:S02]  /*2190*/  @!P3 STG.E desc[UR8][R2.64+0xc00], R13 ;  /* 0x000c000d0200b986 */ /* 0x0083e4000c101908 */
.L_x_49:
[----:B------:R-:W-:Y:S05]  /*21a0*/  @!P4 EXIT ;  /* 0x000000000000c94d */ /* 0x000fea0003800000 */
[----:B------:R-:W-:Y:S02]  /*21b0*/  ISETP.NE.AND P1, PT, R4, 0x1, PT ;  /* 0x000000010400780c */ /* 0x000fe40003f25270 */
[----:B------:R-:W-:-:S11]  /*21c0*/  LOP3.LUT P0, RZ, R14, 0x100, RZ, 0xc0, !PT ;  /* 0x000001000eff7812 */ /* 0x000fd6000780c0ff */
[----:B------:R-:W-:Y:S05]  /*21d0*/  @!P1 BRA `(.L_x_50) ;  /* 0x00000000003c9947 */ /* 0x000fea0003800000 */
[----:B------:R-:W3:Y:S01]  /*21e0*/  S2UR UR6, SR_CgaCtaId ;  /* 0x00000000000679c3 */ /* 0x000ee20000008800 */
[----:B01----:R-:W-:Y:S01]  /*21f0*/  VIADD R11, R5, UR4 ;  /* 0x00000004050b7c36 */ /* 0x003fe20008000000 */
[----:B------:R-:W-:Y:S01]  /*2200*/  UMOV UR5, 0x400 ;  /* 0x0000040000057882 */ /* 0x000fe20000000000 */
[----:B------:R-:W-:-:S03]  /*2210*/  UIADD3 UR4, UPT, UPT, UR4, 0x200, URZ ;  /* 0x0000020004047890 */ /* 0x000fc6000fffe0ff */
[C---:B------:R-:W-:Y:S02]  /*2220*/  IADD3 R3, PT, PT, R11.reuse, 0x100, RZ ;  /* 0x000001000b037810 */ /* 0x040fe40007ffe0ff */
[-C--:B------:R-:W-:Y:S02]  /*2230*/  ISETP.GE.AND P1, PT, R11, R0.reuse, PT ;  /* 0x000000000b00720c */ /* 0x080fe40003f26270 */
[----:B------:R-:W-:Y:S02]  /*2240*/  ISETP.GE.AND P2, PT, R3, R0, PT ;  /* 0x000000000300720c */ /* 0x000fe40003f46270 */
[----:B------:R-:W0:Y:S01]  /*2250*/  LDC.64 R2, c[0x0][0x3a0] ;  /* 0x0000e800ff027b82 */ /* 0x000e220000000a00 */
[----:B---3--:R-:W-:-:S06]  /*2260*/  ULEA UR5, UR6, UR5, 0x18 ;  /* 0x0000000506057291 */ /* 0x008fcc000f8ec0ff */
[----:B------:R-:W-:-:S05]  /*2270*/  LEA R4, R11, UR5, 0x2 ;  /* 0x000000050b047c11 */ /* 0x000fca000f8e10ff */
[----:B--2---:R-:W1:Y:S01]  /*2280*/  @!P1 LDS R7, [R4] ;  /* 0x0000000004079984 */ /* 0x004e620000000800 */
[----:B0-----:R-:W-:-:S03]  /*2290*/  IMAD.WIDE R2, R11, 0x4, R2 ;  /* 0x000000040b027825 */ /* 0x001fc600078e0202 */
[----:B------:R-:W0:Y:S04]  /*22a0*/  @!P2 LDS R9, [R4+0x400] ;  /* 0x000400000409a984 */ /* 0x000e280000000800 */
[----:B-1----:R3:W-:Y:S04]  /*22b0*/  @!P1 STG.E desc[UR8][R2.64], R7 ;  /* 0x0000000702009986 */ /* 0x0027e8000c101908 */
[----:B0-----:R3:W-:Y:S02]  /*22c0*/  @!P2 STG.E desc[UR8][R2.64+0x400], R9 ;  /* 0x000400090200a986 */ /* 0x0017e4000c101908 */
.L_x_50:
[----:B------:R-:W-:Y:S05]  /*22d0*/  @P0 EXIT ;  /* 0x000000000000094d */ /* 0x000fea0003800000 */
[----:B0123--:R-:W-:-:S05]  /*22e0*/  VIADD R7, R5, UR4 ;  /* 0x0000000405077c36 */ /* 0x00ffca0008000000 */
[----:B------:R-:W-:-:S13]  /*22f0*/  ISETP.GE.AND P0, PT, R7, R0, PT ;  /* 0x000000000700720c */ /* 0x000fda0003f06270 */
[----:B------:R-:W-:Y:S05]  /*2300*/  @P0 EXIT ;  /* 0x000000000000094d */ /* 0x000fea0003800000 */
[----:B------:R-:W0:Y:S01]  /*2310*/  S2UR UR5, SR_CgaCtaId ;  /* 0x00000000000579c3 */ /* 0x000e220000008800 */
[----:B------:R-:W-:-:S07]  /*2320*/  UMOV UR4, 0x400 ;  /* 0x0000040000047882 */ /* 0x000fce0000000000 */
[----:B------:R-:W1:Y:S01]  /*2330*/  LDC.64 R2, c[0x0][0x3a0] ;  /* 0x0000e800ff027b82 */ /* 0x000e620000000a00 */
[----:B0-----:R-:W-:-:S06]  /*2340*/  ULEA UR4, UR5, UR4, 0x18 ;  /* 0x0000000405047291 */ /* 0x001fcc000f8ec0ff */
[C---:B------:R-:W-:Y:S01]  /*2350*/  LEA R0, R7.reuse, UR4, 0x2 ;  /* 0x0000000407007c11 */ /* 0x040fe2000f8e10ff */
[----:B-1----:R-:W-:-:S04]  /*2360*/  IMAD.WIDE R2, R7, 0x4, R2 ;  /* 0x0000000407027825 */ /* 0x002fc800078e0202 */
[----:B------:R-:W0:Y:S04]  /*2370*/  LDS R5, [R0] ;  /* 0x0000000000057984 */ /* 0x000e280000000800 */
[----:B0-----:R-:W-:Y:S01]  /*2380*/  STG.E desc[UR8][R2.64], R5 ;  /* 0x0000000502007986 */ /* 0x001fe2000c101908 */
[----:B------:R-:W-:Y:S05]  /*2390*/  EXIT ;  /* 0x000000000000794d */ /* 0x000fea0003800000 */
.L_x_51:
[----:B------:R-:W-:-:S00]  /*23a0*/  BRA `(.L_x_51) ;  /* 0xfffffffc00fc7947 */ /* 0x000fc0000383ffff */
[----:B------:R-:W-:-:S00]  /*23b0*/  NOP ;  /* 0x0000000000007918 */ /* 0x000fc00000000000 */
        /* <DEDUP_REMOVED lines=12> */
.L_x_52:


//--------------------- .nv.shared._Z16SparseMatVecCUDAPiS_PfS0_S0_ii --------------------------
	.section	.nv.shared._Z16SparseMatVecCUDAPiS_PfS0_S0_ii,"aw",@nobits
	.sectionflags	@""
	.align	16
	.zero		1024


//--------------------- .nv.shared.reserved.0     --------------------------
	.section	.nv.shared.reserved.0,"aw",@nobits
	.weak		__nv_reservedSMEM_offset_0_alias
	.size		__nv_reservedSMEM_offset_0_alias, 0, 64
	.other		__nv_reservedSMEM_offset_0_alias,@"STO_CUDA_RESERVED_SHARED STV_DEFAULT"
__nv_reservedSMEM_offset_0_alias:
	.zero		0
	.zero		64


//--------------------- .nv.constant0._Z16SparseMatVecCUDAPiS_PfS0_S0_ii --------------------------
	.section	.nv.constant0._Z16SparseMatVecCUDAPiS_PfS0_S0_ii,"a",@progbits
	.sectionflags	@""
	.align	4
.nv.constant0._Z16SparseMatVecCUDAPiS_PfS0_S0_ii:
	.zero		944


//--------------------- SYMBOLS --------------------------

	.type		.nv.reservedSmem.offset0,@object
	.size		.nv.reservedSmem.offset0,0x4
	.type		.nv.reservedSmem.cap,@object
	.size		.nv.reservedSmem.cap,0x4
